	.target	sm_100a

	.elftype	@"ET_EXEC"


//--------------------- .note.nv.tkinfo           --------------------------
	.section	.note.nv.tkinfo,"",@"SHT_NOTE"
	.sectionflags	@"SHF_NOTE_NV_TKINFO"
	.tkinfo
        /*0018*/ 	.word	0x00000002
        /*0030*/ 	.string	""
        /*0030*/ 	.string	"ptxas"
        /*0030*/ 	.string	"Cuda compilation tools, release 13.0, V13.0.88"
        /*0030*/ 	.string	"Build cuda_13.0.r13.0/compiler.36424714_0"
        /*0030*/ 	.string	"-arch sm_100a -m 64 "



//--------------------- .note.nv.cuinfo           --------------------------
	.section	.note.nv.cuinfo,"",@"SHT_NOTE"
	.sectionflags	@"SHF_NOTE_NV_CUINFO"
        /*0018*/ 	.short	0x0002
        /*001a*/ 	.short	0x0064
        /*001c*/ 	.short	0x0082
	.zero		2


//--------------------- .nv.info                  --------------------------
	.section	.nv.info,"",@"SHT_CUDA_INFO"
	.align	4


	//----- nvinfo : EIATTR_REGCOUNT
	.align		4
        /*0000*/ 	.byte	0x04, 0x2f
        /*0002*/ 	.short	(.L_19 - .L_18)
	.align		4
.L_18:
        /*0004*/ 	.word	index@(_ZN7cutlass13device_kernelINS_4gemm6kernel13GemmUniversalIN4cute5tupleIJiiiiEEENS1_10collective13CollectiveMmaINS1_35MainloopSm100TmaUmmaWarpSpecializedILi7ELi2ELi4ENS5_IJNS4_1CILi1EEESB_SB_EEEEENS5_IJNSA_ILi128EEESE_NSA_ILi64EEEEEENS_12float_e5m2_tENS5_IJlSB_lEEESH_SI_NS4_8TiledMMAINS4_8MMA_AtomIJNS4_10MMA_TraitsINS4_19SM100_MMA_F8F6F4_SSEJSH_SH_fSE_SE_NS4_17integral_constantINS4_4UMMA5MajorELSP_0EEESQ_NSN_INSO_7ScaleInELSR_0EEESS_EEEEEENS4_6LayoutISC_NS5_IJNSA_ILi0EEESW_SW_EEEEENS5_IJNS4_10UnderscoreESZ_SZ_EEEEENS4_13SM90_TMA_LOADENS4_14ComposedLayoutINS4_7SwizzleILi2ELi4ELi3EEENS4_18smem_ptr_flag_bitsILi8EEENSV_INS5_IJNSA_ILi8EEESF_EEENS5_IJSF_SB_EEEEEEEvNS4_8identityES12_S1C_vS1D_EENS_8epilogue10collective18CollectiveEpilogueINS1F_23Sm100TmaWarpSpecializedILi2ELi2ELi64ELb0ELb0EEEJSG_NS5_IJNSV_ISE_SB_EENSV_ISF_SB_EEEEESH_SI_SH_SI_NS1F_6fusion15FusionCallbacksIS1J_NS1N_17LinearCombinationISH_fSH_fLNS_15FloatRoundStyleE2EEESG_S1M_JEEENS4_5SM1004TMEM4LOAD26SM100_TMEM_LOAD_32dp32b64xES12_S1C_NS4_39AutoVectorizingCopyWithAssumedAlignmentILi128EEENS4_14SM90_TMA_STOREES1C_S1Y_S1Y_EEEvvEEEEvNT_6ParamsE)
        /*0008*/ 	.word	0x000000e0


	//----- nvinfo : EIATTR_FRAME_SIZE
	.align		4
.L_19:
        /*000c*/ 	.byte	0x04, 0x11
        /*000e*/ 	.short	(.L_21 - .L_20)
	.align		4
.L_20:
        /*0010*/ 	.word	index@($__internal_2_$__cuda_sm10x_tcgen05_guardrail_trap_unallocated_columns_being_dealloced)
        /*0014*/ 	.word	0x00000000


	//----- nvinfo : EIATTR_FRAME_SIZE
	.align		4
.L_21:
        /*0018*/ 	.byte	0x04, 0x11
        /*001a*/ 	.short	(.L_23 - .L_22)
	.align		4
.L_22:
        /*001c*/ 	.word	index@($__internal_1_$__cuda_sm10x_tcgen05_guardrail_trap_phase_invalid_during_alloc)
        /*0020*/ 	.word	0x00000000


	//----- nvinfo : EIATTR_FRAME_SIZE
	.align		4
.L_23:
        /*0024*/ 	.byte	0x04, 0x11
        /*0026*/ 	.short	(.L_25 - .L_24)
	.align		4
.L_24:
        /*0028*/ 	.word	index@($__internal_0_$__cuda_sm10x_tcgen05_guardrail_trap_col_being_dealloced_not_returned_by_alloc)
        /*002c*/ 	.word	0x00000000


	//----- nvinfo : EIATTR_FRAME_SIZE
	.align		4
.L_25:
        /*0030*/ 	.byte	0x04, 0x11
        /*0032*/ 	.short	(.L_27 - .L_26)
	.align		4
.L_26:
        /*0034*/ 	.word	index@(_ZN7cutlass13device_kernelINS_4gemm6kernel13GemmUniversalIN4cute5tupleIJiiiiEEENS1_10collective13CollectiveMmaINS1_35MainloopSm100TmaUmmaWarpSpecializedILi7ELi2ELi4ENS5_IJNS4_1CILi1EEESB_SB_EEEEENS5_IJNSA_ILi128EEESE_NSA_ILi64EEEEEENS_12float_e5m2_tENS5_IJlSB_lEEESH_SI_NS4_8TiledMMAINS4_8MMA_AtomIJNS4_10MMA_TraitsINS4_19SM100_MMA_F8F6F4_SSEJSH_SH_fSE_SE_NS4_17integral_constantINS4_4UMMA5MajorELSP_0EEESQ_NSN_INSO_7ScaleInELSR_0EEESS_EEEEEENS4_6LayoutISC_NS5_IJNSA_ILi0EEESW_SW_EEEEENS5_IJNS4_10UnderscoreESZ_SZ_EEEEENS4_13SM90_TMA_LOADENS4_14ComposedLayoutINS4_7SwizzleILi2ELi4ELi3EEENS4_18smem_ptr_flag_bitsILi8EEENSV_INS5_IJNSA_ILi8EEESF_EEENS5_IJSF_SB_EEEEEEEvNS4_8identityES12_S1C_vS1D_EENS_8epilogue10collective18CollectiveEpilogueINS1F_23Sm100TmaWarpSpecializedILi2ELi2ELi64ELb0ELb0EEEJSG_NS5_IJNSV_ISE_SB_EENSV_ISF_SB_EEEEESH_SI_SH_SI_NS1F_6fusion15FusionCallbacksIS1J_NS1N_17LinearCombinationISH_fSH_fLNS_15FloatRoundStyleE2EEESG_S1M_JEEENS4_5SM1004TMEM4LOAD26SM100_TMEM_LOAD_32dp32b64xES12_S1C_NS4_39AutoVectorizingCopyWithAssumedAlignmentILi128EEENS4_14SM90_TMA_STOREES1C_S1Y_S1Y_EEEvvEEEEvNT_6ParamsE)
        /*0038*/ 	.word	0x00000000


	//----- nvinfo : EIATTR_MIN_STACK_SIZE
	.align		4
.L_27:
        /*003c*/ 	.byte	0x04, 0x12
        /*003e*/ 	.short	(.L_29 - .L_28)
	.align		4
.L_28:
        /*0040*/ 	.word	index@(_ZN7cutlass13device_kernelINS_4gemm6kernel13GemmUniversalIN4cute5tupleIJiiiiEEENS1_10collective13CollectiveMmaINS1_35MainloopSm100TmaUmmaWarpSpecializedILi7ELi2ELi4ENS5_IJNS4_1CILi1EEESB_SB_EEEEENS5_IJNSA_ILi128EEESE_NSA_ILi64EEEEEENS_12float_e5m2_tENS5_IJlSB_lEEESH_SI_NS4_8TiledMMAINS4_8MMA_AtomIJNS4_10MMA_TraitsINS4_19SM100_MMA_F8F6F4_SSEJSH_SH_fSE_SE_NS4_17integral_constantINS4_4UMMA5MajorELSP_0EEESQ_NSN_INSO_7ScaleInELSR_0EEESS_EEEEEENS4_6LayoutISC_NS5_IJNSA_ILi0EEESW_SW_EEEEENS5_IJNS4_10UnderscoreESZ_SZ_EEEEENS4_13SM90_TMA_LOADENS4_14ComposedLayoutINS4_7SwizzleILi2ELi4ELi3EEENS4_18smem_ptr_flag_bitsILi8EEENSV_INS5_IJNSA_ILi8EEESF_EEENS5_IJSF_SB_EEEEEEEvNS4_8identityES12_S1C_vS1D_EENS_8epilogue10collective18CollectiveEpilogueINS1F_23Sm100TmaWarpSpecializedILi2ELi2ELi64ELb0ELb0EEEJSG_NS5_IJNSV_ISE_SB_EENSV_ISF_SB_EEEEESH_SI_SH_SI_NS1F_6fusion15FusionCallbacksIS1J_NS1N_17LinearCombinationISH_fSH_fLNS_15FloatRoundStyleE2EEESG_S1M_JEEENS4_5SM1004TMEM4LOAD26SM100_TMEM_LOAD_32dp32b64xES12_S1C_NS4_39AutoVectorizingCopyWithAssumedAlignmentILi128EEENS4_14SM90_TMA_STOREES1C_S1Y_S1Y_EEEvvEEEEvNT_6ParamsE)
        /*0044*/ 	.word	0x00000000
.L_29:


//--------------------- .nv.compat                --------------------------
	.section	.nv.compat,"",@"SHT_CUDA_COMPAT_INFO"
	.align	4
        /*0000*/ 	.byte	0x02, 0x09, 0x01, 0x00, 0x02, 0x02, 0x02, 0x00, 0x02, 0x05, 0x05, 0x00, 0x03, 0x07, 0x01, 0x01
        /*0010*/ 	.byte	0x02, 0x03, 0x01, 0x00, 0x02, 0x06, 0x01, 0x00, 0x04, 0x0b, 0x08, 0x00, 0x09, 0x00, 0x00, 0x00
        /*0020*/ 	.byte	0x00, 0x00, 0x00, 0x00


//--------------------- .nv.info._ZN7cutlass13device_kernelINS_4gemm6kernel13GemmUniversalIN4cute5tupleIJiiiiEEENS1_10collective13CollectiveMmaINS1_35MainloopSm100TmaUmmaWarpSpecializedILi7ELi2ELi4ENS5_IJNS4_1CILi1EEESB_SB_EEEEENS5_IJNSA_ILi128EEESE_NSA_ILi64EEEEEENS_12float_e5m2_tENS5_IJlSB_lEEESH_SI_NS4_8TiledMMAINS4_8MMA_AtomIJNS4_10MMA_TraitsINS4_19SM100_MMA_F8F6F4_SSEJSH_SH_fSE_SE_NS4_17integral_constantINS4_4UMMA5MajorELSP_0EEESQ_NSN_INSO_7ScaleInELSR_0EEESS_EEEEEENS4_6LayoutISC_NS5_IJNSA_ILi0EEESW_SW_EEEEENS5_IJNS4_10UnderscoreESZ_SZ_EEEEENS4_13SM90_TMA_LOADENS4_14ComposedLayoutINS4_7SwizzleILi2ELi4ELi3EEENS4_18smem_ptr_flag_bitsILi8EEENSV_INS5_IJNSA_ILi8EEESF_EEENS5_IJSF_SB_EEEEEEEvNS4_8identityES12_S1C_vS1D_EENS_8epilogue10collective18CollectiveEpilogueINS1F_23Sm100TmaWarpSpecializedILi2ELi2ELi64ELb0ELb0EEEJSG_NS5_IJNSV_ISE_SB_EENSV_ISF_SB_EEEEESH_SI_SH_SI_NS1F_6fusion15FusionCallbacksIS1J_NS1N_17LinearCombinationISH_fSH_fLNS_15FloatRoundStyleE2EEESG_S1M_JEEENS4_5SM1004TMEM4LOAD26SM100_TMEM_LOAD_32dp32b64xES12_S1C_NS4_39AutoVectorizingCopyWithAssumedAlignmentILi128EEENS4_14SM90_TMA_STOREES1C_S1Y_S1Y_EEEvvEEEEvNT_6ParamsE --------------------------
	.section	.nv.info._ZN7cutlass13device_kernelINS_4gemm6kernel13GemmUniversalIN4cute5tupleIJiiiiEEENS1_10collective13CollectiveMmaINS1_35MainloopSm100TmaUmmaWarpSpecializedILi7ELi2ELi4ENS5_IJNS4_1CILi1EEESB_SB_EEEEENS5_IJNSA_ILi128EEESE_NSA_ILi64EEEEEENS_12float_e5m2_tENS5_IJlSB_lEEESH_SI_NS4_8TiledMMAINS4_8MMA_AtomIJNS4_10MMA_TraitsINS4_19SM100_MMA_F8F6F4_SSEJSH_SH_fSE_SE_NS4_17integral_constantINS4_4UMMA5MajorELSP_0EEESQ_NSN_INSO_7ScaleInELSR_0EEESS_EEEEEENS4_6LayoutISC_NS5_IJNSA_ILi0EEESW_SW_EEEEENS5_IJNS4_10UnderscoreESZ_SZ_EEEEENS4_13SM90_TMA_LOADENS4_14ComposedLayoutINS4_7SwizzleILi2ELi4ELi3EEENS4_18smem_ptr_flag_bitsILi8EEENSV_INS5_IJNSA_ILi8EEESF_EEENS5_IJSF_SB_EEEEEEEvNS4_8identityES12_S1C_vS1D_EENS_8epilogue10collective18CollectiveEpilogueINS1F_23Sm100TmaWarpSpecializedILi2ELi2ELi64ELb0ELb0EEEJSG_NS5_IJNSV_ISE_SB_EENSV_ISF_SB_EEEEESH_SI_SH_SI_NS1F_6fusion15FusionCallbacksIS1J_NS1N_17LinearCombinationISH_fSH_fLNS_15FloatRoundStyleE2EEESG_S1M_JEEENS4_5SM1004TMEM4LOAD26SM100_TMEM_LOAD_32dp32b64xES12_S1C_NS4_39AutoVectorizingCopyWithAssumedAlignmentILi128EEENS4_14SM90_TMA_STOREES1C_S1Y_S1Y_EEEvvEEEEvNT_6ParamsE,"",@"SHT_CUDA_INFO"
	.sectionflags	@""
	.align	4


	//----- nvinfo : EIATTR_CUDA_API_VERSION
	.align		4
        /*0000*/ 	.byte	0x04, 0x37
        /*0002*/ 	.short	(.L_31 - .L_30)
.L_30:
        /*0004*/ 	.word	0x00000082


	//----- nvinfo : EIATTR_KPARAM_INFO
	.align		4
.L_31:
        /*0008*/ 	.byte	0x04, 0x17
        /*000a*/ 	.short	(.L_33 - .L_32)
.L_32:
        /*000c*/ 	.word	0x00000000
        /*0010*/ 	.short	0x0000
        /*0012*/ 	.short	0x0000
        /*0014*/ 	.byte	0x00, 0xf0, 0x01, 0x20


	//----- nvinfo : EIATTR_AT_ENTRY_FRAGMENTS
	.align		4
.L_33:
        /*0018*/ 	.byte	0x04, 0x4f
        /*001a*/ 	.short	(.L_35 - .L_34)


	//   ....[0]....
.L_34:
        /*001c*/ 	.word	0x00000006


	//----- nvinfo : EIATTR_RESERVED_SMEM_USED
	.align		4
.L_35:
        /*0020*/ 	.byte	0x01, 0x41
	.zero		2


	//----- nvinfo : EIATTR_SPARSE_MMA_MASK
	.align		4
        /*0024*/ 	.byte	0x03, 0x50
        /*0026*/ 	.short	0x0000


	//----- nvinfo : EIATTR_TCGEN05_1CTA_USED
	.align		4
        /*0028*/ 	.byte	0x01, 0x51
	.zero		2


	//----- nvinfo : EIATTR_MAXREG_COUNT
	.align		4
        /*002c*/ 	.byte	0x03, 0x1b
        /*002e*/ 	.short	0x00ff


	//----- nvinfo : EIATTR_NUM_BARRIERS
	.align		4
        /*0030*/ 	.byte	0x02, 0x4c
        /*0032*/ 	.byte	0x07
	.zero		1


	//----- nvinfo : EIATTR_EXTERNS
	.align		4
        /*0034*/ 	.byte	0x04, 0x0f
        /*0036*/ 	.short	(.L_37 - .L_36)


	//   ....[0]....
	.align		4
.L_36:
        /*0038*/ 	.word	index@(__assertfail)


	//----- nvinfo : EIATTR_MERCURY_ISA_VERSION
	.align		4
.L_37:
        /*003c*/ 	.byte	0x03, 0x5f
        /*003e*/ 	.short	0x0101


	//----- nvinfo : EIATTR_INT_WARP_WIDE_INSTR_OFFSETS
	.align		4
        /*0040*/ 	.byte	0x04, 0x31
        /*0042*/ 	.short	(.L_39 - .L_38)


	//   ....[0]....
.L_38:
        /*0044*/ 	.word	0x00001de0


	//   ....[1]....
        /*0048*/ 	.word	0x00003900


	//   ....[2]....
        /*004c*/ 	.word	0x00003920


	//   ....[3]....
        /*0050*/ 	.word	0x00003950


	//   ....[4]....
        /*0054*/ 	.word	0x00004280


	//   ....[5]....
        /*0058*/ 	.word	0x000042f0


	//   ....[6]....
        /*005c*/ 	.word	0x000044d0


	//   ....[7]....
        /*0060*/ 	.word	0x00004630


	//----- nvinfo : EIATTR_COOP_GROUP_MASK_REGIDS
	.align		4
.L_39:
        /*0064*/ 	.byte	0x04, 0x29
        /*0066*/ 	.short	(.L_41 - .L_40)


	//   ....[0]....
.L_40:
        /*0068*/ 	.word	0xffffffff


	//   ....[1]....
        /*006c*/ 	.word	0xffffffff


	//   ....[2]....
        /*0070*/ 	.word	0xffffffff


	//   ....[3]....
        /*0074*/ 	.word	0xffffffff


	//   ....[4]....
        /*0078*/ 	.word	0xffffffff


	//   ....[5]....
        /*007c*/ 	.word	0xffffffff


	//   ....[6]....
        /*0080*/ 	.word	0xffffffff


	//   ....[7]....
        /*0084*/ 	.word	0xffffffff


	//   ....[8]....
        /*0088*/ 	.word	0xffffffff


	//   ....[9]....
        /*008c*/ 	.word	0xffffffff


	//   ....[10]....
        /*0090*/ 	.word	0xffffffff


	//   ....[11]....
        /*0094*/ 	.word	0xffffffff


	//   ....[12]....
        /*0098*/ 	.word	0xffffffff


	//----- nvinfo : EIATTR_COOP_GROUP_INSTR_OFFSETS
	.align		4
.L_41:
        /*009c*/ 	.byte	0x04, 0x28
        /*009e*/ 	.short	(.L_43 - .L_42)


	//   ....[0]....
.L_42:
        /*00a0*/ 	.word	0x00000090


	//   ....[1]....
        /*00a4*/ 	.word	0x000004d0


	//   ....[2]....
        /*00a8*/ 	.word	0x000006a0


	//   ....[3]....
        /*00ac*/ 	.word	0x00000800


	//   ....[4]....
        /*00b0*/ 	.word	0x00000900


	//   ....[5]....
        /*00b4*/ 	.word	0x00000a70


	//   ....[6]....
        /*00b8*/ 	.word	0x00000c10


	//   ....[7]....
        /*00bc*/ 	.word	0x00001cc0


	//   ....[8]....
        /*00c0*/ 	.word	0x00002c50


	//   ....[9]....
        /*00c4*/ 	.word	0x00002e60


	//   ....[10]....
        /*00c8*/ 	.word	0x00002e90


	//   ....[11]....
        /*00cc*/ 	.word	0x000037e0


	//   ....[12]....
        /*00d0*/ 	.word	0x00003a10


	//----- nvinfo : EIATTR_VRC_CTA_INIT_COUNT
	.align		4
.L_43:
        /*00d4*/ 	.byte	0x02, 0x4a
        /*00d6*/ 	.byte	0x80
	.zero		1


	//----- nvinfo : EIATTR_SYSCALL_OFFSETS
	.align		4
        /*00d8*/ 	.byte	0x04, 0x46
        /*00da*/ 	.short	(.L_45 - .L_44)


	//   ....[0]....
.L_44:
        /*00dc*/ 	.word	0x00005060


	//   ....[1]....
        /*00e0*/ 	.word	0x000051a0


	//   ....[2]....
        /*00e4*/ 	.word	0x00005a00


	//   ....[3]....
        /*00e8*/ 	.word	0x00007010


	//----- nvinfo : EIATTR_MBARRIER_INSTR_OFFSETS
	.align		4
.L_45:
        /*00ec*/ 	.byte	0x04, 0x39
        /*00ee*/ 	.short	(.L_47 - .L_46)


	//   ....[0]....
.L_46:
        /*00f0*/ 	.word	0x000005b0
        /*00f4*/ 	.word	0x000000ff
        /*00f8*/ 	.word	0x00000000
        /*00fc*/ 	.short	0x0100
        /*00fe*/ 	.byte	0x05
	.zero		1


	//   ....[1]....
        /*0100*/ 	.word	0x000005c0
        /*0104*/ 	.word	0x000000ff
        /*0108*/ 	.word	0x00000038
        /*010c*/ 	.short	0x0100
        /*010e*/ 	.byte	0x05
	.zero		1


	//   ....[2]....
        /*0110*/ 	.word	0x000005d0
        /*0114*/ 	.word	0x000000ff
        /*0118*/ 	.word	0x00000008
        /*011c*/ 	.short	0x0100
        /*011e*/ 	.byte	0x05
	.zero		1


	//   ....[3]....
        /*0120*/ 	.word	0x000005e0
        /*0124*/ 	.word	0x000000ff
        /*0128*/ 	.word	0x00000040
        /*012c*/ 	.short	0x0100
        /*012e*/ 	.byte	0x05
	.zero		1


	//   ....[4]....
        /*0130*/ 	.word	0x000005f0
        /*0134*/ 	.word	0x000000ff
        /*0138*/ 	.word	0x00000010
        /*013c*/ 	.short	0x0100
        /*013e*/ 	.byte	0x05
	.zero		1


	//   ....[5]....
        /*0140*/ 	.word	0x00000600
        /*0144*/ 	.word	0x000000ff
        /*0148*/ 	.word	0x00000048
        /*014c*/ 	.short	0x0100
        /*014e*/ 	.byte	0x05
	.zero		1


	//   ....[6]....
        /*0150*/ 	.word	0x00000610
        /*0154*/ 	.word	0x000000ff
        /*0158*/ 	.word	0x00000018
        /*015c*/ 	.short	0x0100
        /*015e*/ 	.byte	0x05
	.zero		1


	//   ....[7]....
        /*0160*/ 	.word	0x00000620
        /*0164*/ 	.word	0x000000ff
        /*0168*/ 	.word	0x00000050
        /*016c*/ 	.short	0x0100
        /*016e*/ 	.byte	0x05
	.zero		1


	//   ....[8]....
        /*0170*/ 	.word	0x00000630
        /*0174*/ 	.word	0x000000ff
        /*0178*/ 	.word	0x00000020
        /*017c*/ 	.short	0x0100
        /*017e*/ 	.byte	0x05
	.zero		1


	//   ....[9]....
        /*0180*/ 	.word	0x00000640
        /*0184*/ 	.word	0x000000ff
        /*0188*/ 	.word	0x00000058
        /*018c*/ 	.short	0x0100
        /*018e*/ 	.byte	0x05
	.zero		1


	//   ....[10]....
        /*0190*/ 	.word	0x00000650
        /*0194*/ 	.word	0x000000ff
        /*0198*/ 	.word	0x00000028
        /*019c*/ 	.short	0x0100
        /*019e*/ 	.byte	0x05
	.zero		1


	//   ....[11]....
        /*01a0*/ 	.word	0x00000660
        /*01a4*/ 	.word	0x000000ff
        /*01a8*/ 	.word	0x00000060
        /*01ac*/ 	.short	0x0100
        /*01ae*/ 	.byte	0x05
	.zero		1


	//   ....[12]....
        /*01b0*/ 	.word	0x00000670
        /*01b4*/ 	.word	0x000000ff
        /*01b8*/ 	.word	0x00000030
        /*01bc*/ 	.short	0x0100
        /*01be*/ 	.byte	0x05
	.zero		1


	//   ....[13]....
        /*01c0*/ 	.word	0x00000680
        /*01c4*/ 	.word	0x000000ff
        /*01c8*/ 	.word	0x00000068
        /*01cc*/ 	.short	0x0100
        /*01ce*/ 	.byte	0x05
	.zero		1


	//   ....[14]....
        /*01d0*/ 	.word	0x000007b0
        /*01d4*/ 	.word	0x000000ff
        /*01d8*/ 	.word	0x00000070
        /*01dc*/ 	.short	0x0100
        /*01de*/ 	.byte	0x07
	.zero		1


	//   ....[15]....
        /*01e0*/ 	.word	0x000007c0
        /*01e4*/ 	.word	0x000000ff
        /*01e8*/ 	.word	0x00000080
        /*01ec*/ 	.short	0x0100
        /*01ee*/ 	.byte	0x07
	.zero		1


	//   ....[16]....
        /*01f0*/ 	.word	0x000007d0
        /*01f4*/ 	.word	0x000000ff
        /*01f8*/ 	.word	0x00000078
        /*01fc*/ 	.short	0x0100
        /*01fe*/ 	.byte	0x07
	.zero		1


	//   ....[17]....
        /*0200*/ 	.word	0x000007e0
        /*0204*/ 	.word	0x000000ff
        /*0208*/ 	.word	0x00000088
        /*020c*/ 	.short	0x0100
        /*020e*/ 	.byte	0x07
	.zero		1


	//   ....[18]....
        /*0210*/ 	.word	0x000008d0
        /*0214*/ 	.word	0x000000ff
        /*0218*/ 	.word	0x00000090
        /*021c*/ 	.short	0x0100
        /*021e*/ 	.byte	0x05
	.zero		1


	//   ....[19]....
        /*0220*/ 	.word	0x000008e0
        /*0224*/ 	.word	0x000000ff
        /*0228*/ 	.word	0x00000098
        /*022c*/ 	.short	0x0100
        /*022e*/ 	.byte	0x05
	.zero		1


	//   ....[20]....
        /*0230*/ 	.word	0x00000a20
        /*0234*/ 	.word	0x000000ff
        /*0238*/ 	.word	0x000000a0
        /*023c*/ 	.short	0x0100
        /*023e*/ 	.byte	0x05
	.zero		1


	//   ....[21]....
        /*0240*/ 	.word	0x00000a30
        /*0244*/ 	.word	0x000000ff
        /*0248*/ 	.word	0x000000b0
        /*024c*/ 	.short	0x0100
        /*024e*/ 	.byte	0x05
	.zero		1


	//   ....[22]....
        /*0250*/ 	.word	0x00000a40
        /*0254*/ 	.word	0x000000ff
        /*0258*/ 	.word	0x000000a8
        /*025c*/ 	.short	0x0100
        /*025e*/ 	.byte	0x05
	.zero		1


	//   ....[23]....
        /*0260*/ 	.word	0x00000a50
        /*0264*/ 	.word	0x000000ff
        /*0268*/ 	.word	0x000000b8
        /*026c*/ 	.short	0x0100
        /*026e*/ 	.byte	0x05
	.zero		1


	//   ....[24]....
        /*0270*/ 	.word	0x00000b80
        /*0274*/ 	.word	0x000000ff
        /*0278*/ 	.word	0x000000c0
        /*027c*/ 	.short	0x0100
        /*027e*/ 	.byte	0x07
	.zero		1


	//   ....[25]....
        /*0280*/ 	.word	0x00000b90
        /*0284*/ 	.word	0x000000ff
        /*0288*/ 	.word	0x000000e0
        /*028c*/ 	.short	0x0100
        /*028e*/ 	.byte	0x07
	.zero		1


	//   ....[26]....
        /*0290*/ 	.word	0x00000ba0
        /*0294*/ 	.word	0x000000ff
        /*0298*/ 	.word	0x000000c8
        /*029c*/ 	.short	0x0100
        /*029e*/ 	.byte	0x07
	.zero		1


	//   ....[27]....
        /*02a0*/ 	.word	0x00000bb0
        /*02a4*/ 	.word	0x000000ff
        /*02a8*/ 	.word	0x000000e8
        /*02ac*/ 	.short	0x0100
        /*02ae*/ 	.byte	0x07
	.zero		1


	//   ....[28]....
        /*02b0*/ 	.word	0x00000bc0
        /*02b4*/ 	.word	0x000000ff
        /*02b8*/ 	.word	0x000000d0
        /*02bc*/ 	.short	0x0100
        /*02be*/ 	.byte	0x07
	.zero		1


	//   ....[29]....
        /*02c0*/ 	.word	0x00000bd0
        /*02c4*/ 	.word	0x000000ff
        /*02c8*/ 	.word	0x000000f0
        /*02cc*/ 	.short	0x0100
        /*02ce*/ 	.byte	0x07
	.zero		1


	//   ....[30]....
        /*02d0*/ 	.word	0x00000be0
        /*02d4*/ 	.word	0x000000ff
        /*02d8*/ 	.word	0x000000d8
        /*02dc*/ 	.short	0x0100
        /*02de*/ 	.byte	0x07
	.zero		1


	//   ....[31]....
        /*02e0*/ 	.word	0x00000bf0
        /*02e4*/ 	.word	0x000000ff
        /*02e8*/ 	.word	0x000000f8
        /*02ec*/ 	.short	0x0100
        /*02ee*/ 	.byte	0x07
	.zero		1


	//   ....[32]....
        /*02f0*/ 	.word	0x00000ce0
        /*02f4*/ 	.word	0x000000ff
        /*02f8*/ 	.word	0x00000100
        /*02fc*/ 	.short	0x0100
        /*02fe*/ 	.byte	0x05
	.zero		1


	//   ....[33]....
        /*0300*/ 	.word	0x00000cf0
        /*0304*/ 	.word	0x000000ff
        /*0308*/ 	.word	0x00000110
        /*030c*/ 	.short	0x0100
        /*030e*/ 	.byte	0x05
	.zero		1


	//   ....[34]....
        /*0310*/ 	.word	0x00000d00
        /*0314*/ 	.word	0x000000ff
        /*0318*/ 	.word	0x00000108
        /*031c*/ 	.short	0x0100
        /*031e*/ 	.byte	0x05
	.zero		1


	//   ....[35]....
        /*0320*/ 	.word	0x00000d10
        /*0324*/ 	.word	0x000000ff
        /*0328*/ 	.word	0x00000118
        /*032c*/ 	.short	0x0100
        /*032e*/ 	.byte	0x05
	.zero		1


	//   ....[36]....
        /*0330*/ 	.word	0x000015e0
        /*0334*/ 	.word	0x00000003
        /*0338*/ 	.word	0x00000110
        /*033c*/ 	.short	0x010a
        /*033e*/ 	.byte	0xff
	.zero		1


	//   ....[37]....
        /*0340*/ 	.word	0x00001610
        /*0344*/ 	.word	0x00000003
        /*0348*/ 	.word	0x00000100
        /*034c*/ 	.short	0x0101
        /*034e*/ 	.byte	0xff
	.zero		1


	//   ....[38]....
        /*0350*/ 	.word	0x000016e0
        /*0354*/ 	.word	0x000000ff
        /*0358*/ 	.word	0x00000038
        /*035c*/ 	.short	0x010a
        /*035e*/ 	.byte	0x08
	.zero		1


	//   ....[39]....
        /*0360*/ 	.word	0x00001780
        /*0364*/ 	.word	0x000000ff
        /*0368*/ 	.word	0x00000038
        /*036c*/ 	.short	0x010a
        /*036e*/ 	.byte	0x21
	.zero		1


	//   ....[40]....
        /*0370*/ 	.word	0x000018e0
        /*0374*/ 	.word	0x000000ff
        /*0378*/ 	.word	0x00000038
        /*037c*/ 	.short	0x010a
        /*037e*/ 	.byte	0x08
	.zero		1


	//   ....[41]....
        /*0380*/ 	.word	0x000019d0
        /*0384*/ 	.word	0x000000ff
        /*0388*/ 	.word	0x00000098
        /*038c*/ 	.short	0x0101
        /*038e*/ 	.byte	0x04
	.zero		1


	//   ....[42]....
        /*0390*/ 	.word	0x000019f0
        /*0394*/ 	.word	0x000000ff
        /*0398*/ 	.word	0x00000038
        /*039c*/ 	.short	0x010a
        /*039e*/ 	.byte	0x08
	.zero		1


	//   ....[43]....
        /*03a0*/ 	.word	0x00001a70
        /*03a4*/ 	.word	0x000000ff
        /*03a8*/ 	.word	0x00000038
        /*03ac*/ 	.short	0x010a
        /*03ae*/ 	.byte	0x11
	.zero		1


	//   ....[44]....
        /*03b0*/ 	.word	0x00001bd0
        /*03b4*/ 	.word	0x000000ff
        /*03b8*/ 	.word	0x00000038
        /*03bc*/ 	.short	0x010a
        /*03be*/ 	.byte	0x08
	.zero		1


	//   ....[45]....
        /*03c0*/ 	.word	0x00001cf0
        /*03c4*/ 	.word	0x00000002
        /*03c8*/ 	.word	0x000000a0
        /*03cc*/ 	.short	0x010a
        /*03ce*/ 	.byte	0xff
	.zero		1


	//   ....[46]....
        /*03d0*/ 	.word	0x00001db0
        /*03d4*/ 	.word	0x00000002
        /*03d8*/ 	.word	0x00000000
        /*03dc*/ 	.short	0x0101
        /*03de*/ 	.byte	0xff
	.zero		1


	//   ....[47]....
        /*03e0*/ 	.word	0x00002310
        /*03e4*/ 	.word	0x000000ff
        /*03e8*/ 	.word	0x00000000
        /*03ec*/ 	.short	0x010a
        /*03ee*/ 	.byte	0x05
	.zero		1


	//   ....[48]....
        /*03f0*/ 	.word	0x000023a0
        /*03f4*/ 	.word	0x000000ff
        /*03f8*/ 	.word	0x00000000
        /*03fc*/ 	.short	0x010a
        /*03fe*/ 	.byte	0x05
	.zero		1


	//   ....[49]....
        /*0400*/ 	.word	0x00002430
        /*0404*/ 	.word	0x000000ff
        /*0408*/ 	.word	0x00000000
        /*040c*/ 	.short	0x010a
        /*040e*/ 	.byte	0x05
	.zero		1


	//   ....[50]....
        /*0410*/ 	.word	0x000024c0
        /*0414*/ 	.word	0x000000ff
        /*0418*/ 	.word	0x00000000
        /*041c*/ 	.short	0x010a
        /*041e*/ 	.byte	0x05
	.zero		1


	//   ....[51]....
        /*0420*/ 	.word	0x00002550
        /*0424*/ 	.word	0x000000ff
        /*0428*/ 	.word	0x00000000
        /*042c*/ 	.short	0x010a
        /*042e*/ 	.byte	0x05
	.zero		1


	//   ....[52]....
        /*0430*/ 	.word	0x000025e0
        /*0434*/ 	.word	0x000000ff
        /*0438*/ 	.word	0x00000000
        /*043c*/ 	.short	0x010a
        /*043e*/ 	.byte	0x05
	.zero		1


	//   ....[53]....
        /*0440*/ 	.word	0x00002680
        /*0444*/ 	.word	0x00000000
        /*0448*/ 	.word	0x00000000
        /*044c*/ 	.short	0x010a
        /*044e*/ 	.byte	0xff
	.zero		1


	//   ....[54]....
        /*0450*/ 	.word	0x000027a0
        /*0454*/ 	.word	0x00000000
        /*0458*/ 	.word	0x00000100
        /*045c*/ 	.short	0x010a
        /*045e*/ 	.byte	0xff
	.zero		1


	//   ....[55]....
        /*0460*/ 	.word	0x00002800
        /*0464*/ 	.word	0x00000004
        /*0468*/ 	.word	0x00000000
        /*046c*/ 	.short	0x0101
        /*046e*/ 	.byte	0xff
	.zero		1


	//   ....[56]....
        /*0470*/ 	.word	0x00002820
        /*0474*/ 	.word	0x000000ff
        /*0478*/ 	.word	0x000000b0
        /*047c*/ 	.short	0x010a
        /*047e*/ 	.byte	0x05
	.zero		1


	//   ....[57]....
        /*0480*/ 	.word	0x00002940
        /*0484*/ 	.word	0x00000000
        /*0488*/ 	.word	0x000000a0
        /*048c*/ 	.short	0x010a
        /*048e*/ 	.byte	0xff
	.zero		1


	//   ....[58]....
        /*0490*/ 	.word	0x00002a50
        /*0494*/ 	.word	0x00000000
        /*0498*/ 	.word	0x00000000
        /*049c*/ 	.short	0x0101
        /*049e*/ 	.byte	0xff
	.zero		1


	//   ....[59]....
        /*04a0*/ 	.word	0x00002ae0
        /*04a4*/ 	.word	0x000000ff
        /*04a8*/ 	.word	0x000000b0
        /*04ac*/ 	.short	0x0106
        /*04ae*/ 	.byte	0x05
	.zero		1


	//   ....[60]....
        /*04b0*/ 	.word	0x00002b00
        /*04b4*/ 	.word	0x000000ff
        /*04b8*/ 	.word	0x000000b0
        /*04bc*/ 	.short	0x010a
        /*04be*/ 	.byte	0x05
	.zero		1


	//   ....[61]....
        /*04c0*/ 	.word	0x00002b90
        /*04c4*/ 	.word	0x000000ff
        /*04c8*/ 	.word	0x000000b0
        /*04cc*/ 	.short	0x0106
        /*04ce*/ 	.byte	0x04
	.zero		1


	//   ....[62]....
        /*04d0*/ 	.word	0x00002bd0
        /*04d4*/ 	.word	0x00000000
        /*04d8*/ 	.word	0x000000b0
        /*04dc*/ 	.short	0x010a
        /*04de*/ 	.byte	0xff
	.zero		1


	//   ....[63]....
        /*04e0*/ 	.word	0x000030d0
        /*04e4*/ 	.word	0x00000000
        /*04e8*/ 	.word	0x000000a0
        /*04ec*/ 	.short	0x010a
        /*04ee*/ 	.byte	0xff
	.zero		1


	//   ....[64]....
        /*04f0*/ 	.word	0x000031e0
        /*04f4*/ 	.word	0x00000003
        /*04f8*/ 	.word	0x00000000
        /*04fc*/ 	.short	0x0101
        /*04fe*/ 	.byte	0xff
	.zero		1


	//   ....[65]....
        /*0500*/ 	.word	0x000031f0
        /*0504*/ 	.word	0x000000ff
        /*0508*/ 	.word	0x00000000
        /*050c*/ 	.short	0x010a
        /*050e*/ 	.byte	0x04
	.zero		1


	//   ....[66]....
        /*0510*/ 	.word	0x00003210
        /*0514*/ 	.word	0x000000ff
        /*0518*/ 	.word	0x000000e0
        /*051c*/ 	.short	0x010a
        /*051e*/ 	.byte	0x08
	.zero		1


	//   ....[67]....
        /*0520*/ 	.word	0x000032e0
        /*0524*/ 	.word	0x000000ff
        /*0528*/ 	.word	0x00000000
        /*052c*/ 	.short	0x010a
        /*052e*/ 	.byte	0x07
	.zero		1


	//   ....[68]....
        /*0530*/ 	.word	0x00003420
        /*0534*/ 	.word	0x000000ff
        /*0538*/ 	.word	0x00000000
        /*053c*/ 	.short	0x010a
        /*053e*/ 	.byte	0x04
	.zero		1


	//   ....[69]....
        /*0540*/ 	.word	0x00003610
        /*0544*/ 	.word	0x000000ff
        /*0548*/ 	.word	0x00000000
        /*054c*/ 	.short	0x010a
        /*054e*/ 	.byte	0x05
	.zero		1


	//   ....[70]....
        /*0550*/ 	.word	0x000036a0
        /*0554*/ 	.word	0x000000ff
        /*0558*/ 	.word	0x00000000
        /*055c*/ 	.short	0x010a
        /*055e*/ 	.byte	0x05
	.zero		1


	//   ....[71]....
        /*0560*/ 	.word	0x00003730
        /*0564*/ 	.word	0x000000ff
        /*0568*/ 	.word	0x00000000
        /*056c*/ 	.short	0x010a
        /*056e*/ 	.byte	0x05
	.zero		1


	//   ....[72]....
        /*0570*/ 	.word	0x000037c0
        /*0574*/ 	.word	0x000000ff
        /*0578*/ 	.word	0x00000000
        /*057c*/ 	.short	0x010a
        /*057e*/ 	.byte	0x07
	.zero		1


	//   ....[73]....
        /*0580*/ 	.word	0x00003c20
        /*0584*/ 	.word	0x00000000
        /*0588*/ 	.word	0x000000a0
        /*058c*/ 	.short	0x010a
        /*058e*/ 	.byte	0xff
	.zero		1


	//   ....[74]....
        /*0590*/ 	.word	0x00003ce0
        /*0594*/ 	.word	0x00000000
        /*0598*/ 	.word	0x00000000
        /*059c*/ 	.short	0x0101
        /*059e*/ 	.byte	0xff
	.zero		1


	//   ....[75]....
        /*05a0*/ 	.word	0x00004000
        /*05a4*/ 	.word	0x000000ff
        /*05a8*/ 	.word	0x00000098
        /*05ac*/ 	.short	0x010a
        /*05ae*/ 	.byte	0x07
	.zero		1


	//   ....[76]....
        /*05b0*/ 	.word	0x000041f0
        /*05b4*/ 	.word	0x000000ff
        /*05b8*/ 	.word	0x00000080
        /*05bc*/ 	.short	0x010a
        /*05be*/ 	.byte	0x07
	.zero		1


	//   ....[77]....
        /*05c0*/ 	.word	0x000043c0
        /*05c4*/ 	.word	0x000000ff
        /*05c8*/ 	.word	0x00000070
        /*05cc*/ 	.short	0x010b
        /*05ce*/ 	.byte	0x07
	.zero		1


	//   ....[78]....
        /*05d0*/ 	.word	0x00004430
        /*05d4*/ 	.word	0x000000ff
        /*05d8*/ 	.word	0x00000000
        /*05dc*/ 	.short	0x0101
        /*05de*/ 	.byte	0x08
	.zero		1


	//   ....[79]....
        /*05e0*/ 	.word	0x00004460
        /*05e4*/ 	.word	0x000000ff
        /*05e8*/ 	.word	0x00000088
        /*05ec*/ 	.short	0x010a
        /*05ee*/ 	.byte	0x07
	.zero		1


	//   ....[80]....
        /*05f0*/ 	.word	0x00004670
        /*05f4*/ 	.word	0x000000ff
        /*05f8*/ 	.word	0x00000078
        /*05fc*/ 	.short	0x010b
        /*05fe*/ 	.byte	0x07
	.zero		1


	//   ....[81]....
        /*0600*/ 	.word	0x00004690
        /*0604*/ 	.word	0x000000ff
        /*0608*/ 	.word	0x00000000
        /*060c*/ 	.short	0x0101
        /*060e*/ 	.byte	0x0d
	.zero		1


	//   ....[82]....
        /*0610*/ 	.word	0x000046c0
        /*0614*/ 	.word	0x000000ff
        /*0618*/ 	.word	0x00000080
        /*061c*/ 	.short	0x010a
        /*061e*/ 	.byte	0x07
	.zero		1


	//   ....[83]....
        /*0620*/ 	.word	0x00004700
        /*0624*/ 	.word	0x00000000
        /*0628*/ 	.word	0x00000088
        /*062c*/ 	.short	0x010a
        /*062e*/ 	.byte	0xff
	.zero		1


	//   ....[84]....
        /*0630*/ 	.word	0x00004a30
        /*0634*/ 	.word	0x00000000
        /*0638*/ 	.word	0x000000a0
        /*063c*/ 	.short	0x010a
        /*063e*/ 	.byte	0xff
	.zero		1


	//   ....[85]....
        /*0640*/ 	.word	0x00004b40
        /*0644*/ 	.word	0x00000000
        /*0648*/ 	.word	0x00000000
        /*064c*/ 	.short	0x0101
        /*064e*/ 	.byte	0xff
	.zero		1


	//   ....[86]....
        /*0650*/ 	.word	0x000055a0
        /*0654*/ 	.word	0x00000003
        /*0658*/ 	.word	0x00000070
        /*065c*/ 	.short	0x010a
        /*065e*/ 	.byte	0xff
	.zero		1


	//   ....[87]....
        /*0660*/ 	.word	0x000055e0
        /*0664*/ 	.word	0x000000cf
        /*0668*/ 	.word	0x000000c0
        /*066c*/ 	.short	0x010a
        /*066e*/ 	.byte	0xff
	.zero		1


	//   ....[88]....
        /*0670*/ 	.word	0x00005710
        /*0674*/ 	.word	0x00000003
        /*0678*/ 	.word	0x00000070
        /*067c*/ 	.short	0x010a
        /*067e*/ 	.byte	0xff
	.zero		1


	//   ....[89]....
        /*0680*/ 	.word	0x00005870
        /*0684*/ 	.word	0x00000000
        /*0688*/ 	.word	0x00000000
        /*068c*/ 	.short	0x0101
        /*068e*/ 	.byte	0xff
	.zero		1


	//   ....[90]....
        /*0690*/ 	.word	0x000058d0
        /*0694*/ 	.word	0x000000cf
        /*0698*/ 	.word	0x000000c0
        /*069c*/ 	.short	0x010a
        /*069e*/ 	.byte	0xff
	.zero		1


	//   ....[91]....
        /*06a0*/ 	.word	0x00006c80
        /*06a4*/ 	.word	0x000000d2
        /*06a8*/ 	.word	0x00000070
        /*06ac*/ 	.short	0x010a
        /*06ae*/ 	.byte	0xff
	.zero		1


	//   ....[92]....
        /*06b0*/ 	.word	0x00006d50
        /*06b4*/ 	.word	0x000000d2
        /*06b8*/ 	.word	0x00000070
        /*06bc*/ 	.short	0x010a
        /*06be*/ 	.byte	0xff
	.zero		1


	//   ....[93]....
        /*06c0*/ 	.word	0x00006e90
        /*06c4*/ 	.word	0x00000003
        /*06c8*/ 	.word	0x00000000
        /*06cc*/ 	.short	0x0101
        /*06ce*/ 	.byte	0xff
	.zero		1


	//   ....[94]....
        /*06d0*/ 	.word	0x000073a0
        /*06d4*/ 	.word	0x000000ff
        /*06d8*/ 	.word	0x00000000
        /*06dc*/ 	.short	0x0101
        /*06de*/ 	.byte	0x05
	.zero		1


	//   ....[95]....
        /*06e0*/ 	.word	0x00008320
        /*06e4*/ 	.word	0x00000003
        /*06e8*/ 	.word	0x00000110
        /*06ec*/ 	.short	0x010a
        /*06ee*/ 	.byte	0xff
	.zero		1


	//   ....[96]....
        /*06f0*/ 	.word	0x00008380
        /*06f4*/ 	.word	0x00000002
        /*06f8*/ 	.word	0x00000038
        /*06fc*/ 	.short	0x010a
        /*06fe*/ 	.byte	0xff
	.zero		1


	//   ....[97]....
        /*0700*/ 	.word	0x000083e0
        /*0704*/ 	.word	0x00000002
        /*0708*/ 	.word	0x00000038
        /*070c*/ 	.short	0x010a
        /*070e*/ 	.byte	0xff
	.zero		1


	//   ....[98]....
        /*0710*/ 	.word	0x00008430
        /*0714*/ 	.word	0x00000002
        /*0718*/ 	.word	0x000000a0
        /*071c*/ 	.short	0x010a
        /*071e*/ 	.byte	0xff
	.zero		1


	//   ....[99]....
        /*0720*/ 	.word	0x00008490
        /*0724*/ 	.word	0x00000000
        /*0728*/ 	.word	0x00000000
        /*072c*/ 	.short	0x010a
        /*072e*/ 	.byte	0xff
	.zero		1


	//   ....[100]....
        /*0730*/ 	.word	0x000084f0
        /*0734*/ 	.word	0x00000000
        /*0738*/ 	.word	0x00000000
        /*073c*/ 	.short	0x010a
        /*073e*/ 	.byte	0xff
	.zero		1


	//   ....[101]....
        /*0740*/ 	.word	0x00008550
        /*0744*/ 	.word	0x00000000
        /*0748*/ 	.word	0x00000000
        /*074c*/ 	.short	0x010a
        /*074e*/ 	.byte	0xff
	.zero		1


	//   ....[102]....
        /*0750*/ 	.word	0x000085b0
        /*0754*/ 	.word	0x00000000
        /*0758*/ 	.word	0x00000000
        /*075c*/ 	.short	0x010a
        /*075e*/ 	.byte	0xff
	.zero		1


	//   ....[103]....
        /*0760*/ 	.word	0x00008610
        /*0764*/ 	.word	0x00000000
        /*0768*/ 	.word	0x00000000
        /*076c*/ 	.short	0x010a
        /*076e*/ 	.byte	0xff
	.zero		1


	//   ....[104]....
        /*0770*/ 	.word	0x00008670
        /*0774*/ 	.word	0x00000000
        /*0778*/ 	.word	0x00000000
        /*077c*/ 	.short	0x010a
        /*077e*/ 	.byte	0xff
	.zero		1


	//   ....[105]....
        /*0780*/ 	.word	0x000086c0
        /*0784*/ 	.word	0x00000000
        /*0788*/ 	.word	0x00000100
        /*078c*/ 	.short	0x010a
        /*078e*/ 	.byte	0xff
	.zero		1


	//   ....[106]....
        /*0790*/ 	.word	0x00008720
        /*0794*/ 	.word	0x00000000
        /*0798*/ 	.word	0x000000b0
        /*079c*/ 	.short	0x010a
        /*079e*/ 	.byte	0xff
	.zero		1


	//   ....[107]....
        /*07a0*/ 	.word	0x00008770
        /*07a4*/ 	.word	0x00000000
        /*07a8*/ 	.word	0x000000a0
        /*07ac*/ 	.short	0x010a
        /*07ae*/ 	.byte	0xff
	.zero		1


	//   ....[108]....
        /*07b0*/ 	.word	0x000087d0
        /*07b4*/ 	.word	0x00000000
        /*07b8*/ 	.word	0x000000b0
        /*07bc*/ 	.short	0x010a
        /*07be*/ 	.byte	0xff
	.zero		1


	//   ....[109]....
        /*07c0*/ 	.word	0x00008820
        /*07c4*/ 	.word	0x00000000
        /*07c8*/ 	.word	0x000000a0
        /*07cc*/ 	.short	0x010a
        /*07ce*/ 	.byte	0xff
	.zero		1


	//   ....[110]....
        /*07d0*/ 	.word	0x00008880
        /*07d4*/ 	.word	0x00000003
        /*07d8*/ 	.word	0x000000e0
        /*07dc*/ 	.short	0x010a
        /*07de*/ 	.byte	0xff
	.zero		1


	//   ....[111]....
        /*07e0*/ 	.word	0x000088e0
        /*07e4*/ 	.word	0x00000000
        /*07e8*/ 	.word	0x00000000
        /*07ec*/ 	.short	0x010a
        /*07ee*/ 	.byte	0xff
	.zero		1


	//   ....[112]....
        /*07f0*/ 	.word	0x00008940
        /*07f4*/ 	.word	0x00000000
        /*07f8*/ 	.word	0x00000000
        /*07fc*/ 	.short	0x010a
        /*07fe*/ 	.byte	0xff
	.zero		1


	//   ....[113]....
        /*0800*/ 	.word	0x000089a0
        /*0804*/ 	.word	0x00000000
        /*0808*/ 	.word	0x00000000
        /*080c*/ 	.short	0x010a
        /*080e*/ 	.byte	0xff
	.zero		1


	//   ....[114]....
        /*0810*/ 	.word	0x00008a00
        /*0814*/ 	.word	0x00000000
        /*0818*/ 	.word	0x00000000
        /*081c*/ 	.short	0x010a
        /*081e*/ 	.byte	0xff
	.zero		1


	//   ....[115]....
        /*0820*/ 	.word	0x00008a60
        /*0824*/ 	.word	0x00000000
        /*0828*/ 	.word	0x00000000
        /*082c*/ 	.short	0x010a
        /*082e*/ 	.byte	0xff
	.zero		1


	//   ....[116]....
        /*0830*/ 	.word	0x00008ab0
        /*0834*/ 	.word	0x00000000
        /*0838*/ 	.word	0x000000a0
        /*083c*/ 	.short	0x010a
        /*083e*/ 	.byte	0xff
	.zero		1


	//   ....[117]....
        /*0840*/ 	.word	0x00008b10
        /*0844*/ 	.word	0x00000000
        /*0848*/ 	.word	0x00000098
        /*084c*/ 	.short	0x010a
        /*084e*/ 	.byte	0xff
	.zero		1


	//   ....[118]....
        /*0850*/ 	.word	0x00008b70
        /*0854*/ 	.word	0x00000003
        /*0858*/ 	.word	0x00000080
        /*085c*/ 	.short	0x010a
        /*085e*/ 	.byte	0xff
	.zero		1


	//   ....[119]....
        /*0860*/ 	.word	0x00008bd0
        /*0864*/ 	.word	0x00000003
        /*0868*/ 	.word	0x00000088
        /*086c*/ 	.short	0x010a
        /*086e*/ 	.byte	0xff
	.zero		1


	//   ....[120]....
        /*0870*/ 	.word	0x00008c30
        /*0874*/ 	.word	0x00000000
        /*0878*/ 	.word	0x00000080
        /*087c*/ 	.short	0x010a
        /*087e*/ 	.byte	0xff
	.zero		1


	//   ....[121]....
        /*0880*/ 	.word	0x00008c80
        /*0884*/ 	.word	0x00000000
        /*0888*/ 	.word	0x000000a0
        /*088c*/ 	.short	0x010a
        /*088e*/ 	.byte	0xff
	.zero		1


	//   ....[122]....
        /*0890*/ 	.word	0x00008cd0
        /*0894*/ 	.word	0x00000003
        /*0898*/ 	.word	0x00000070
        /*089c*/ 	.short	0x010a
        /*089e*/ 	.byte	0xff
	.zero		1


	//   ....[123]....
        /*08a0*/ 	.word	0x00008d20
        /*08a4*/ 	.word	0x000000cf
        /*08a8*/ 	.word	0x000000c0
        /*08ac*/ 	.short	0x010a
        /*08ae*/ 	.byte	0xff
	.zero		1


	//   ....[124]....
        /*08b0*/ 	.word	0x00008d70
        /*08b4*/ 	.word	0x000000d2
        /*08b8*/ 	.word	0x00000070
        /*08bc*/ 	.short	0x010a
        /*08be*/ 	.byte	0xff
	.zero		1


	//----- nvinfo : EIATTR_NUM_MBARRIERS
	.align		4
.L_47:
        /*08c0*/ 	.byte	0x03, 0x38
        /*08c2*/ 	.short	0x0024


	//----- nvinfo : EIATTR_EXIT_INSTR_OFFSETS
	.align		4
        /*08c4*/ 	.byte	0x04, 0x1c
        /*08c6*/ 	.short	(.L_49 - .L_48)


	//   ....[0]....
.L_48:
        /*08c8*/ 	.word	0x000026b0


	//   ....[1]....
        /*08cc*/ 	.word	0x00002ba0


	//   ....[2]....
        /*08d0*/ 	.word	0x00002c00


	//   ....[3]....
        /*08d4*/ 	.word	0x00003a20


	//   ....[4]....
        /*08d8*/ 	.word	0x00004730


	//   ....[5]....
        /*08dc*/ 	.word	0x00004770


	//   ....[6]....
        /*08e0*/ 	.word	0x00008310


	//----- nvinfo : EIATTR_MAX_THREADS
	.align		4
.L_49:
        /*08e4*/ 	.byte	0x04, 0x05
        /*08e6*/ 	.short	(.L_51 - .L_50)
.L_50:
        /*08e8*/ 	.word	0x00000100
        /*08ec*/ 	.word	0x00000001
        /*08f0*/ 	.word	0x00000001


	//----- nvinfo : EIATTR_CRS_STACK_SIZE
	.align		4
.L_51:
        /*08f4*/ 	.byte	0x04, 0x1e
        /*08f6*/ 	.short	(.L_53 - .L_52)
.L_52:
        /*08f8*/ 	.word	0x00000000


	//----- nvinfo : EIATTR_CBANK_PARAM_SIZE
	.align		4
.L_53:
        /*08fc*/ 	.byte	0x03, 0x19
        /*08fe*/ 	.short	0x0800


	//----- nvinfo : EIATTR_PARAM_CBANK
	.align		4
        /*0900*/ 	.byte	0x04, 0x0a
        /*0902*/ 	.short	(.L_55 - .L_54)
	.align		4
.L_54:
        /*0904*/ 	.word	index@(.nv.constant0._ZN7cutlass13device_kernelINS_4gemm6kernel13GemmUniversalIN4cute5tupleIJiiiiEEENS1_10collective13CollectiveMmaINS1_35MainloopSm100TmaUmmaWarpSpecializedILi7ELi2ELi4ENS5_IJNS4_1CILi1EEESB_SB_EEEEENS5_IJNSA_ILi128EEESE_NSA_ILi64EEEEEENS_12float_e5m2_tENS5_IJlSB_lEEESH_SI_NS4_8TiledMMAINS4_8MMA_AtomIJNS4_10MMA_TraitsINS4_19SM100_MMA_F8F6F4_SSEJSH_SH_fSE_SE_NS4_17integral_constantINS4_4UMMA5MajorELSP_0EEESQ_NSN_INSO_7ScaleInELSR_0EEESS_EEEEEENS4_6LayoutISC_NS5_IJNSA_ILi0EEESW_SW_EEEEENS5_IJNS4_10UnderscoreESZ_SZ_EEEEENS4_13SM90_TMA_LOADENS4_14ComposedLayoutINS4_7SwizzleILi2ELi4ELi3EEENS4_18smem_ptr_flag_bitsILi8EEENSV_INS5_IJNSA_ILi8EEESF_EEENS5_IJSF_SB_EEEEEEEvNS4_8identityES12_S1C_vS1D_EENS_8epilogue10collective18CollectiveEpilogueINS1F_23Sm100TmaWarpSpecializedILi2ELi2ELi64ELb0ELb0EEEJSG_NS5_IJNSV_ISE_SB_EENSV_ISF_SB_EEEEESH_SI_SH_SI_NS1F_6fusion15FusionCallbacksIS1J_NS1N_17LinearCombinationISH_fSH_fLNS_15FloatRoundStyleE2EEESG_S1M_JEEENS4_5SM1004TMEM4LOAD26SM100_TMEM_LOAD_32dp32b64xES12_S1C_NS4_39AutoVectorizingCopyWithAssumedAlignmentILi128EEENS4_14SM90_TMA_STOREES1C_S1Y_S1Y_EEEvvEEEEvNT_6ParamsE)
        /*0908*/ 	.short	0x0380
        /*090a*/ 	.short	0x0800


	//----- nvinfo : EIATTR_SW_WAR
	.align		4
.L_55:
        /*090c*/ 	.byte	0x04, 0x36
        /*090e*/ 	.short	(.L_57 - .L_56)
.L_56:
        /*0910*/ 	.word	0x00000008
.L_57:


//--------------------- .nv.callgraph             --------------------------
	.section	.nv.callgraph,"",@"SHT_CUDA_CALLGRAPH"
	.align	4
	.sectionentsize	8
	.align		4
        /*0000*/ 	.word	0x00000000
	.align		4
        /*0004*/ 	.word	0xffffffff
	.align		4
        /*0008*/ 	.word	index@(_ZN7cutlass13device_kernelINS_4gemm6kernel13GemmUniversalIN4cute5tupleIJiiiiEEENS1_10collective13CollectiveMmaINS1_35MainloopSm100TmaUmmaWarpSpecializedILi7ELi2ELi4ENS5_IJNS4_1CILi1EEESB_SB_EEEEENS5_IJNSA_ILi128EEESE_NSA_ILi64EEEEEENS_12float_e5m2_tENS5_IJlSB_lEEESH_SI_NS4_8TiledMMAINS4_8MMA_AtomIJNS4_10MMA_TraitsINS4_19SM100_MMA_F8F6F4_SSEJSH_SH_fSE_SE_NS4_17integral_constantINS4_4UMMA5MajorELSP_0EEESQ_NSN_INSO_7ScaleInELSR_0EEESS_EEEEEENS4_6LayoutISC_NS5_IJNSA_ILi0EEESW_SW_EEEEENS5_IJNS4_10UnderscoreESZ_SZ_EEEEENS4_13SM90_TMA_LOADENS4_14ComposedLayoutINS4_7SwizzleILi2ELi4ELi3EEENS4_18smem_ptr_flag_bitsILi8EEENSV_INS5_IJNSA_ILi8EEESF_EEENS5_IJSF_SB_EEEEEEEvNS4_8identityES12_S1C_vS1D_EENS_8epilogue10collective18CollectiveEpilogueINS1F_23Sm100TmaWarpSpecializedILi2ELi2ELi64ELb0ELb0EEEJSG_NS5_IJNSV_ISE_SB_EENSV_ISF_SB_EEEEESH_SI_SH_SI_NS1F_6fusion15FusionCallbacksIS1J_NS1N_17LinearCombinationISH_fSH_fLNS_15FloatRoundStyleE2EEESG_S1M_JEEENS4_5SM1004TMEM4LOAD26SM100_TMEM_LOAD_32dp32b64xES12_S1C_NS4_39AutoVectorizingCopyWithAssumedAlignmentILi128EEENS4_14SM90_TMA_STOREES1C_S1Y_S1Y_EEEvvEEEEvNT_6ParamsE)
	.align		4
        /*000c*/ 	.word	index@(__assertfail)
	.align		4
        /*0010*/ 	.word	0x00000000
	.align		4
        /*0014*/ 	.word	0xfffffffe
	.align		4
        /*0018*/ 	.word	0x00000000
	.align		4
        /*001c*/ 	.word	0xfffffffd
	.align		4
        /*0020*/ 	.word	0x00000000
	.align		4
        /*0024*/ 	.word	0xfffffffc


//--------------------- .nv.constant4             --------------------------
	.section	.nv.constant4,"a",@progbits
	.align	8
	.align		8
.nv.constant4:
        /*0000*/ 	.dword	__assertfail
	.align		8
        /*0008*/ 	.dword	__unnamed_1
	.align		8
        /*0010*/ 	.dword	__unnamed_2
	.align		8
        /*0018*/ 	.dword	_ZN40_INTERNAL_85a6cdb1_4_k_cu_3d0e49c1_156644cuda3std3__45__cpo5beginE
	.align		8
        /*0020*/ 	.dword	_ZN40_INTERNAL_85a6cdb1_4_k_cu_3d0e49c1_156644cuda3std3__45__cpo3endE
	.align		8
        /*0028*/ 	.dword	_ZN40_INTERNAL_85a6cdb1_4_k_cu_3d0e49c1_156644cuda3std3__45__cpo6cbeginE
	.align		8
        /*0030*/ 	.dword	_ZN40_INTERNAL_85a6cdb1_4_k_cu_3d0e49c1_156644cuda3std3__45__cpo4cendE
	.align		8
        /*0038*/ 	.dword	_ZN40_INTERNAL_85a6cdb1_4_k_cu_3d0e49c1_156644cuda3std3__442_GLOBAL__N__85a6cdb1_4_k_cu_3d0e49c1_156646ignoreE
	.align		8
        /*0040*/ 	.dword	_ZN40_INTERNAL_85a6cdb1_4_k_cu_3d0e49c1_156644cuda3std3__419piecewise_constructE
	.align		8
        /*0048*/ 	.dword	_ZN40_INTERNAL_85a6cdb1_4_k_cu_3d0e49c1_156644cuda3std3__48in_placeE
	.align		8
        /*0050*/ 	.dword	_ZN40_INTERNAL_85a6cdb1_4_k_cu_3d0e49c1_156644cuda3std6ranges3__45__cpo4swapE
	.align		8
        /*0058*/ 	.dword	_ZN40_INTERNAL_85a6cdb1_4_k_cu_3d0e49c1_156644cuda3std6ranges3__45__cpo9iter_moveE
	.align		8
        /*0060*/ 	.dword	_ZN40_INTERNAL_85a6cdb1_4_k_cu_3d0e49c1_156644cute7productE
	.align		8
        /*0068*/ 	.dword	_ZN40_INTERNAL_85a6cdb1_4_k_cu_3d0e49c1_156644cute1_E
	.align		8
        /*0070*/ 	.dword	$str$25
	.align		8
        /*0078*/ 	.dword	$str$26
	.align		8
        /*0080*/ 	.dword	$str$27
	.align		8
        /*0088*/ 	.dword	$str$28


//--------------------- .text._ZN7cutlass13device_kernelINS_4gemm6kernel13GemmUniversalIN4cute5tupleIJiiiiEEENS1_10collective13CollectiveMmaINS1_35MainloopSm100TmaUmmaWarpSpecializedILi7ELi2ELi4ENS5_IJNS4_1CILi1EEESB_SB_EEEEENS5_IJNSA_ILi128EEESE_NSA_ILi64EEEEEENS_12float_e5m2_tENS5_IJlSB_lEEESH_SI_NS4_8TiledMMAINS4_8MMA_AtomIJNS4_10MMA_TraitsINS4_19SM100_MMA_F8F6F4_SSEJSH_SH_fSE_SE_NS4_17integral_constantINS4_4UMMA5MajorELSP_0EEESQ_NSN_INSO_7ScaleInELSR_0EEESS_EEEEEENS4_6LayoutISC_NS5_IJNSA_ILi0EEESW_SW_EEEEENS5_IJNS4_10UnderscoreESZ_SZ_EEEEENS4_13SM90_TMA_LOADENS4_14ComposedLayoutINS4_7SwizzleILi2ELi4ELi3EEENS4_18smem_ptr_flag_bitsILi8EEENSV_INS5_IJNSA_ILi8EEESF_EEENS5_IJSF_SB_EEEEEEEvNS4_8identityES12_S1C_vS1D_EENS_8epilogue10collective18CollectiveEpilogueINS1F_23Sm100TmaWarpSpecializedILi2ELi2ELi64ELb0ELb0EEEJSG_NS5_IJNSV_ISE_SB_EENSV_ISF_SB_EEEEESH_SI_SH_SI_NS1F_6fusion15FusionCallbacksIS1J_NS1N_17LinearCombinationISH_fSH_fLNS_15FloatRoundStyleE2EEESG_S1M_JEEENS4_5SM1004TMEM4LOAD26SM100_TMEM_LOAD_32dp32b64xES12_S1C_NS4_39AutoVectorizingCopyWithAssumedAlignmentILi128EEENS4_14SM90_TMA_STOREES1C_S1Y_S1Y_EEEvvEEEEvNT_6ParamsE --------------------------
	.section	.text._ZN7cutlass13device_kernelINS_4gemm6kernel13GemmUniversalIN4cute5tupleIJiiiiEEENS1_10collective13CollectiveMmaINS1_35MainloopSm100TmaUmmaWarpSpecializedILi7ELi2ELi4ENS5_IJNS4_1CILi1EEESB_SB_EEEEENS5_IJNSA_ILi128EEESE_NSA_ILi64EEEEEENS_12float_e5m2_tENS5_IJlSB_lEEESH_SI_NS4_8TiledMMAINS4_8MMA_AtomIJNS4_10MMA_TraitsINS4_19SM100_MMA_F8F6F4_SSEJSH_SH_fSE_SE_NS4_17integral_constantINS4_4UMMA5MajorELSP_0EEESQ_NSN_INSO_7ScaleInELSR_0EEESS_EEEEEENS4_6LayoutISC_NS5_IJNSA_ILi0EEESW_SW_EEEEENS5_IJNS4_10UnderscoreESZ_SZ_EEEEENS4_13SM90_TMA_LOADENS4_14ComposedLayoutINS4_7SwizzleILi2ELi4ELi3EEENS4_18smem_ptr_flag_bitsILi8EEENSV_INS5_IJNSA_ILi8EEESF_EEENS5_IJSF_SB_EEEEEEEvNS4_8identityES12_S1C_vS1D_EENS_8epilogue10collective18CollectiveEpilogueINS1F_23Sm100TmaWarpSpecializedILi2ELi2ELi64ELb0ELb0EEEJSG_NS5_IJNSV_ISE_SB_EENSV_ISF_SB_EEEEESH_SI_SH_SI_NS1F_6fusion15FusionCallbacksIS1J_NS1N_17LinearCombinationISH_fSH_fLNS_15FloatRoundStyleE2EEESG_S1M_JEEENS4_5SM1004TMEM4LOAD26SM100_TMEM_LOAD_32dp32b64xES12_S1C_NS4_39AutoVectorizingCopyWithAssumedAlignmentILi128EEENS4_14SM90_TMA_STOREES1C_S1Y_S1Y_EEEvvEEEEvNT_6ParamsE,"ax",@progbits
	.align	128
.text._ZN7cutlass13device_kernelINS_4gemm6kernel13GemmUniversalIN4cute5tupleIJiiiiEEENS1_10collective13CollectiveMmaINS1_35MainloopSm100TmaUmmaWarpSpecializedILi7ELi2ELi4ENS5_IJNS4_1CILi1EEESB_SB_EEEEENS5_IJNSA_ILi128EEESE_NSA_ILi64EEEEEENS_12float_e5m2_tENS5_IJlSB_lEEESH_SI_NS4_8TiledMMAINS4_8MMA_AtomIJNS4_10MMA_TraitsINS4_19SM100_MMA_F8F6F4_SSEJSH_SH_fSE_SE_NS4_17integral_constantINS4_4UMMA5MajorELSP_0EEESQ_NSN_INSO_7ScaleInELSR_0EEESS_EEEEEENS4_6LayoutISC_NS5_IJNSA_ILi0EEESW_SW_EEEEENS5_IJNS4_10UnderscoreESZ_SZ_EEEEENS4_13SM90_TMA_LOADENS4_14ComposedLayoutINS4_7SwizzleILi2ELi4ELi3EEENS4_18smem_ptr_flag_bitsILi8EEENSV_INS5_IJNSA_ILi8EEESF_EEENS5_IJSF_SB_EEEEEEEvNS4_8identityES12_S1C_vS1D_EENS_8epilogue10collective18CollectiveEpilogueINS1F_23Sm100TmaWarpSpecializedILi2ELi2ELi64ELb0ELb0EEEJSG_NS5_IJNSV_ISE_SB_EENSV_ISF_SB_EEEEESH_SI_SH_SI_NS1F_6fusion15FusionCallbacksIS1J_NS1N_17LinearCombinationISH_fSH_fLNS_15FloatRoundStyleE2EEESG_S1M_JEEENS4_5SM1004TMEM4LOAD26SM100_TMEM_LOAD_32dp32b64xES12_S1C_NS4_39AutoVectorizingCopyWithAssumedAlignmentILi128EEENS4_14SM90_TMA_STOREES1C_S1Y_S1Y_EEEvvEEEEvNT_6ParamsE:
        .type           _ZN7cutlass13device_kernelINS_4gemm6kernel13GemmUniversalIN4cute5tupleIJiiiiEEENS1_10collective13CollectiveMmaINS1_35MainloopSm100TmaUmmaWarpSpecializedILi7ELi2ELi4ENS5_IJNS4_1CILi1EEESB_SB_EEEEENS5_IJNSA_ILi128EEESE_NSA_ILi64EEEEEENS_12float_e5m2_tENS5_IJlSB_lEEESH_SI_NS4_8TiledMMAINS4_8MMA_AtomIJNS4_10MMA_TraitsINS4_19SM100_MMA_F8F6F4_SSEJSH_SH_fSE_SE_NS4_17integral_constantINS4_4UMMA5MajorELSP_0EEESQ_NSN_INSO_7ScaleInELSR_0EEESS_EEEEEENS4_6LayoutISC_NS5_IJNSA_ILi0EEESW_SW_EEEEENS5_IJNS4_10UnderscoreESZ_SZ_EEEEENS4_13SM90_TMA_LOADENS4_14ComposedLayoutINS4_7SwizzleILi2ELi4ELi3EEENS4_18smem_ptr_flag_bitsILi8EEENSV_INS5_IJNSA_ILi8EEESF_EEENS5_IJSF_SB_EEEEEEEvNS4_8identityES12_S1C_vS1D_EENS_8epilogue10collective18CollectiveEpilogueINS1F_23Sm100TmaWarpSpecializedILi2ELi2ELi64ELb0ELb0EEEJSG_NS5_IJNSV_ISE_SB_EENSV_ISF_SB_EEEEESH_SI_SH_SI_NS1F_6fusion15FusionCallbacksIS1J_NS1N_17LinearCombinationISH_fSH_fLNS_15FloatRoundStyleE2EEESG_S1M_JEEENS4_5SM1004TMEM4LOAD26SM100_TMEM_LOAD_32dp32b64xES12_S1C_NS4_39AutoVectorizingCopyWithAssumedAlignmentILi128EEENS4_14SM90_TMA_STOREES1C_S1Y_S1Y_EEEvvEEEEvNT_6ParamsE,@function
        .size           _ZN7cutlass13device_kernelINS_4gemm6kernel13GemmUniversalIN4cute5tupleIJiiiiEEENS1_10collective13CollectiveMmaINS1_35MainloopSm100TmaUmmaWarpSpecializedILi7ELi2ELi4ENS5_IJNS4_1CILi1EEESB_SB_EEEEENS5_IJNSA_ILi128EEESE_NSA_ILi64EEEEEENS_12float_e5m2_tENS5_IJlSB_lEEESH_SI_NS4_8TiledMMAINS4_8MMA_AtomIJNS4_10MMA_TraitsINS4_19SM100_MMA_F8F6F4_SSEJSH_SH_fSE_SE_NS4_17integral_constantINS4_4UMMA5MajorELSP_0EEESQ_NSN_INSO_7ScaleInELSR_0EEESS_EEEEEENS4_6LayoutISC_NS5_IJNSA_ILi0EEESW_SW_EEEEENS5_IJNS4_10UnderscoreESZ_SZ_EEEEENS4_13SM90_TMA_LOADENS4_14ComposedLayoutINS4_7SwizzleILi2ELi4ELi3EEENS4_18smem_ptr_flag_bitsILi8EEENSV_INS5_IJNSA_ILi8EEESF_EEENS5_IJSF_SB_EEEEEEEvNS4_8identityES12_S1C_vS1D_EENS_8epilogue10collective18CollectiveEpilogueINS1F_23Sm100TmaWarpSpecializedILi2ELi2ELi64ELb0ELb0EEEJSG_NS5_IJNSV_ISE_SB_EENSV_ISF_SB_EEEEESH_SI_SH_SI_NS1F_6fusion15FusionCallbacksIS1J_NS1N_17LinearCombinationISH_fSH_fLNS_15FloatRoundStyleE2EEESG_S1M_JEEENS4_5SM1004TMEM4LOAD26SM100_TMEM_LOAD_32dp32b64xES12_S1C_NS4_39AutoVectorizingCopyWithAssumedAlignmentILi128EEENS4_14SM90_TMA_STOREES1C_S1Y_S1Y_EEEvvEEEEvNT_6ParamsE,(.L_x_152 - _ZN7cutlass13device_kernelINS_4gemm6kernel13GemmUniversalIN4cute5tupleIJiiiiEEENS1_10collective13CollectiveMmaINS1_35MainloopSm100TmaUmmaWarpSpecializedILi7ELi2ELi4ENS5_IJNS4_1CILi1EEESB_SB_EEEEENS5_IJNSA_ILi128EEESE_NSA_ILi64EEEEEENS_12float_e5m2_tENS5_IJlSB_lEEESH_SI_NS4_8TiledMMAINS4_8MMA_AtomIJNS4_10MMA_TraitsINS4_19SM100_MMA_F8F6F4_SSEJSH_SH_fSE_SE_NS4_17integral_constantINS4_4UMMA5MajorELSP_0EEESQ_NSN_INSO_7ScaleInELSR_0EEESS_EEEEEENS4_6LayoutISC_NS5_IJNSA_ILi0EEESW_SW_EEEEENS5_IJNS4_10UnderscoreESZ_SZ_EEEEENS4_13SM90_TMA_LOADENS4_14ComposedLayoutINS4_7SwizzleILi2ELi4ELi3EEENS4_18smem_ptr_flag_bitsILi8EEENSV_INS5_IJNSA_ILi8EEESF_EEENS5_IJSF_SB_EEEEEEEvNS4_8identityES12_S1C_vS1D_EENS_8epilogue10collective18CollectiveEpilogueINS1F_23Sm100TmaWarpSpecializedILi2ELi2ELi64ELb0ELb0EEEJSG_NS5_IJNSV_ISE_SB_EENSV_ISF_SB_EEEEESH_SI_SH_SI_NS1F_6fusion15FusionCallbacksIS1J_NS1N_17LinearCombinationISH_fSH_fLNS_15FloatRoundStyleE2EEESG_S1M_JEEENS4_5SM1004TMEM4LOAD26SM100_TMEM_LOAD_32dp32b64xES12_S1C_NS4_39AutoVectorizingCopyWithAssumedAlignmentILi128EEENS4_14SM90_TMA_STOREES1C_S1Y_S1Y_EEEvvEEEEvNT_6ParamsE)
        .other          _ZN7cutlass13device_kernelINS_4gemm6kernel13GemmUniversalIN4cute5tupleIJiiiiEEENS1_10collective13CollectiveMmaINS1_35MainloopSm100TmaUmmaWarpSpecializedILi7ELi2ELi4ENS5_IJNS4_1CILi1EEESB_SB_EEEEENS5_IJNSA_ILi128EEESE_NSA_ILi64EEEEEENS_12float_e5m2_tENS5_IJlSB_lEEESH_SI_NS4_8TiledMMAINS4_8MMA_AtomIJNS4_10MMA_TraitsINS4_19SM100_MMA_F8F6F4_SSEJSH_SH_fSE_SE_NS4_17integral_constantINS4_4UMMA5MajorELSP_0EEESQ_NSN_INSO_7ScaleInELSR_0EEESS_EEEEEENS4_6LayoutISC_NS5_IJNSA_ILi0EEESW_SW_EEEEENS5_IJNS4_10UnderscoreESZ_SZ_EEEEENS4_13SM90_TMA_LOADENS4_14ComposedLayoutINS4_7SwizzleILi2ELi4ELi3EEENS4_18smem_ptr_flag_bitsILi8EEENSV_INS5_IJNSA_ILi8EEESF_EEENS5_IJSF_SB_EEEEEEEvNS4_8identityES12_S1C_vS1D_EENS_8epilogue10collective18CollectiveEpilogueINS1F_23Sm100TmaWarpSpecializedILi2ELi2ELi64ELb0ELb0EEEJSG_NS5_IJNSV_ISE_SB_EENSV_ISF_SB_EEEEESH_SI_SH_SI_NS1F_6fusion15FusionCallbacksIS1J_NS1N_17LinearCombinationISH_fSH_fLNS_15FloatRoundStyleE2EEESG_S1M_JEEENS4_5SM1004TMEM4LOAD26SM100_TMEM_LOAD_32dp32b64xES12_S1C_NS4_39AutoVectorizingCopyWithAssumedAlignmentILi128EEENS4_14SM90_TMA_STOREES1C_S1Y_S1Y_EEEvvEEEEvNT_6ParamsE,@"STO_CUDA_ENTRY STV_DEFAULT"
_ZN7cutlass13device_kernelINS_4gemm6kernel13GemmUniversalIN4cute5tupleIJiiiiEEENS1_10collective13CollectiveMmaINS1_35MainloopSm100TmaUmmaWarpSpecializedILi7ELi2ELi4ENS5_IJNS4_1CILi1EEESB_SB_EEEEENS5_IJNSA_ILi128EEESE_NSA_ILi64EEEEEENS_12float_e5m2_tENS5_IJlSB_lEEESH_SI_NS4_8TiledMMAINS4_8MMA_AtomIJNS4_10MMA_TraitsINS4_19SM100_MMA_F8F6F4_SSEJSH_SH_fSE_SE_NS4_17integral_constantINS4_4UMMA5MajorELSP_0EEESQ_NSN_INSO_7ScaleInELSR_0EEESS_EEEEEENS4_6LayoutISC_NS5_IJNSA_ILi0EEESW_SW_EEEEENS5_IJNS4_10UnderscoreESZ_SZ_EEEEENS4_13SM90_TMA_LOADENS4_14ComposedLayoutINS4_7SwizzleILi2ELi4ELi3EEENS4_18smem_ptr_flag_bitsILi8EEENSV_INS5_IJNSA_ILi8EEESF_EEENS5_IJSF_SB_EEEEEEEvNS4_8identityES12_S1C_vS1D_EENS_8epilogue10collective18CollectiveEpilogueINS1F_23Sm100TmaWarpSpecializedILi2ELi2ELi64ELb0ELb0EEEJSG_NS5_IJNSV_ISE_SB_EENSV_ISF_SB_EEEEESH_SI_SH_SI_NS1F_6fusion15FusionCallbacksIS1J_NS1N_17LinearCombinationISH_fSH_fLNS_15FloatRoundStyleE2EEESG_S1M_JEEENS4_5SM1004TMEM4LOAD26SM100_TMEM_LOAD_32dp32b64xES12_S1C_NS4_39AutoVectorizingCopyWithAssumedAlignmentILi128EEENS4_14SM90_TMA_STOREES1C_S1Y_S1Y_EEEvvEEEEvNT_6ParamsE:
[----:B------:R-:W1:Y:S01]  /*0000*/  LDC R1, c[0x0][0x37c] ;  /* 0x0000df00ff017b82 */ /* 0x000e620000000800 */
[----:B------:R-:W2:Y:S01]  /*0010*/  S2R R189, SR_TID.X ;  /* 0x0000000000bd7919 */ /* 0x000ea20000002100 */
[----:B------:R-:W3:Y:S01]  /*0020*/  LDCU.64 UR4, c[0x0][0x890] ;  /* 0x00011200ff0477ac */ /* 0x000ee20008000a00 */
[----:B------:R-:W-:Y:S02]  /*0030*/  PRMT R171, RZ, 0x7610, R171 ;  /* 0x00007610ffab7816 */ /* 0x000fe400000000ab */
[----:B------:R-:W-:Y:S01]  /*0040*/  ELECT P5, URZ, PT ;  /* 0x0000000000ff782f */ /* 0x000fe200038a0000 */
[----:B------:R-:W4:Y:S01]  /*0050*/  LDCU.64 UR46, c[0x0][0x358] ;  /* 0x00006b00ff2e77ac */ /* 0x000f220008000a00 */
[----:B---3--:R-:W-:-:S04]  /*0060*/  UISETP.NE.U32.AND UP0, UPT, UR4, URZ, UPT ;  /* 0x000000ff0400728c */ /* 0x008fc8000bf05070 */
[----:B------:R-:W-:Y:S01]  /*0070*/  UISETP.NE.AND.EX UP0, UPT, UR5, URZ, UPT, UP0 ;  /* 0x000000ff0500728c */ /* 0x000fe2000bf05300 */
[----:B--2---:R-:W-:-:S05]  /*0080*/  SHF.R.U32.HI R173, RZ, 0x5, R189 ;  /* 0x00000005ffad7819 */ /* 0x004fca00000116bd */
[----:B------:R-:W2:Y:S02]  /*0090*/  SHFL.IDX PT, R0, R173, RZ, 0x1f ;  /* 0x00001fffad007589 */ /* 0x000ea400000e0000 */
[----:B--2---:R-:W-:Y:S01]  /*00a0*/  R2UR UR8, R0 ;  /* 0x00000000000872ca */ /* 0x004fe200000e0000 */
[----:B-1--4-:R-:W-:-:S14]  /*00b0*/  BRA.U UP0, `(.L_x_0) ;  /* 0x00000001002c7547 */ /* 0x012fdc000b800000 */
[----:B------:R-:W1:Y:S02]  /*00c0*/  LDCU.64 UR6, c[0x0][0x888] ;  /* 0x00011100ff0677ac */ /* 0x000e640008000a00 */
[----:B-1----:R-:W-:-:S04]  /*00d0*/  UISETP.NE.U32.AND UP0, UPT, UR6, URZ, UPT ;  /* 0x000000ff0600728c */ /* 0x002fc8000bf05070 */
[----:B------:R-:W-:-:S09]  /*00e0*/  UISETP.NE.AND.EX UP0, UPT, UR7, URZ, UPT, UP0 ;  /* 0x000000ff0700728c */ /* 0x000fd2000bf05300 */
[----:B------:R-:W-:Y:S05]  /*00f0*/  BRA.U !UP0, `(.L_x_1) ;  /* 0x0000000108107547 */ /* 0x000fea000b800000 */
[----:B------:R-:W1:Y:S02]  /*0100*/  LDC.64 R2, c[0x0][0x888] ;  /* 0x00022200ff027b82 */ /* 0x000e640000000a00 */
[----:B-1----:R1:W5:Y:S01]  /*0110*/  LDG.E R81, desc[UR46][R2.64] ;  /* 0x0000002e02517981 */ /* 0x002362000c1e1900 */
[----:B------:R-:W-:Y:S01]  /*0120*/  HFMA2 R171, -RZ, RZ, 0, 5.9604644775390625e-08 ;  /* 0x00000001ffab7431 */ /* 0x000fe200000001ff */
[----:B------:R-:W-:Y:S05]  /*0130*/  BRA `(.L_x_0) ;  /* 0x00000000000c7947 */ /* 0x000fea0003800000 */
.L_x_1:
[----:B------:R-:W1:Y:S01]  /*0140*/  LDCU UR6, c[0x0][0x880] ;  /* 0x00011000ff0677ac */ /* 0x000e620008000800 */
[----:B------:R-:W-:Y:S01]  /*0150*/  HFMA2 R171, -RZ, RZ, 0, 5.9604644775390625e-08 ;  /* 0x00000001ffab7431 */ /* 0x000fe200000001ff */
[----:B-1----:R-:W-:-:S07]  /*0160*/  MOV R81, UR6 ;  /* 0x0000000600517c02 */ /* 0x002fce0008000f00 */
.L_x_0:
[----:B------:R-:W2:Y:S02]  /*0170*/  LDCU.64 UR6, c[0x0][0x8b0] ;  /* 0x00011600ff0677ac */ /* 0x000ea40008000a00 */
[----:B--2---:R-:W-:-:S04]  /*0180*/  UISETP.NE.U32.AND UP0, UPT, UR6, URZ, UPT ;  /* 0x000000ff0600728c */ /* 0x004fc8000bf05070 */
[----:B------:R-:W-:-:S09]  /*0190*/  UISETP.NE.AND.EX UP0, UPT, UR7, URZ, UPT, UP0 ;  /* 0x000000ff0700728c */ /* 0x000fd2000bf05300 */
[----:B------:R-:W-:Y:S05]  /*01a0*/  BRA.U UP0, `(.L_x_2) ;  /* 0x0000000100247547 */ /* 0x000fea000b800000 */
[----:B------:R-:W2:Y:S02]  /*01b0*/  LDCU.64 UR6, c[0x0][0x8a8] ;  /* 0x00011500ff0677ac */ /* 0x000ea40008000a00 */
[----:B--2---:R-:W-:-:S04]  /*01c0*/  UISETP.NE.U32.AND UP0, UPT, UR6, URZ, UPT ;  /* 0x000000ff0600728c */ /* 0x004fc8000bf05070 */
[----:B------:R-:W-:-:S09]  /*01d0*/  UISETP.NE.AND.EX UP0, UPT, UR7, URZ, UPT, UP0 ;  /* 0x000000ff0700728c */ /* 0x000fd2000bf05300 */
[----:B------:R-:W-:Y:S05]  /*01e0*/  BRA.U !UP0, `(.L_x_3) ;  /* 0x00000001080c7547 */ /* 0x000fea000b800000 */
[----:B------:R-:W2:Y:S02]  /*01f0*/  LDC.64 R78, c[0x0][0x8a8] ;  /* 0x00022a00ff4e7b82 */ /* 0x000ea40000000a00 */
[----:B--2---:R2:W5:Y:S01]  /*0200*/  LDG.E R78, desc[UR46][R78.64] ;  /* 0x0000002e4e4e7981 */ /* 0x004562000c1e1900 */
[----:B------:R-:W-:Y:S05]  /*0210*/  BRA `(.L_x_2) ;  /* 0x0000000000087947 */ /* 0x000fea0003800000 */
.L_x_3:
[----:B------:R-:W2:Y:S02]  /*0220*/  LDCU UR6, c[0x0][0x8a0] ;  /* 0x00011400ff0677ac */ /* 0x000ea40008000800 */
[----:B--2---:R-:W-:Y:S02]  /*0230*/  MOV R78, UR6 ;  /* 0x00000006004e7c02 */ /* 0x004fe40008000f00 */
.L_x_2:
[----:B------:R-:W-:Y:S01]  /*0240*/  IMAD.U32 R0, RZ, RZ, UR8 ;  /* 0x00000008ff007e24 */ /* 0x000fe2000f8e00ff */
[----:B------:R-:W-:Y:S04]  /*0250*/  BSSY.RECONVERGENT B0, `(.L_x_4) ;  /* 0x000000c000007945 */ /* 0x000fe80003800200 */
[C---:B------:R-:W-:Y:S02]  /*0260*/  ISETP.NE.OR P1, PT, R0.reuse, 0x1, !P5 ;  /* 0x000000010000780c */ /* 0x040fe40006f25670 */
[----:B------:R-:W-:-:S11]  /*0270*/  ISETP.NE.OR P0, PT, R0, 0x3, !P5 ;  /* 0x000000030000780c */ /* 0x000fd60006f05670 */
[----:B------:R-:W-:Y:S05]  /*0280*/  @P1 BRA `(.L_x_5) ;  /* 0x0000000000201947 */ /* 0x000fea0003800000 */
[----:B------:R-:W3:Y:S02]  /*0290*/  LDCU.64 UR6, c[0x0][0x348] ;  /* 0x00006900ff0677ac */ /* 0x000ee40008000a00 */
[----:B---3--:R-:W-:Y:S02]  /*02a0*/  UIADD3 UR10, UP1, UPT, UR6, 0x80, URZ ;  /* 0x00000080060a7890 */ /* 0x008fe4000ff3e0ff */
[----:B------:R-:W-:Y:S02]  /*02b0*/  UIADD3 UR6, UP0, UPT, UR6, 0x180, URZ ;  /* 0x0000018006067890 */ /* 0x000fe4000ff1e0ff */
[----:B------:R-:W-:Y:S02]  /*02c0*/  UIADD3.X UR11, UPT, UPT, URZ, UR7, URZ, UP1, !UPT ;  /* 0x00000007ff0b7290 */ /* 0x000fe40008ffe4ff */
[----:B------:R-:W-:-:S07]  /*02d0*/  UIADD3.X UR7, UPT, UPT, URZ, UR7, URZ, UP0, !UPT ;  /* 0x00000007ff077290 */ /* 0x000fce00087fe4ff */
[----:B------:R3:W-:Y:S02]  /*02e0*/  UTMACCTL.PF [UR10] ;  /* 0x000000000a0079b9 */ /* 0x0007e40008040000 */
[----:B------:R3:W-:Y:S02]  /*02f0*/  UTMACCTL.PF [UR6] ;  /* 0x00000000060079b9 */ /* 0x0007e40008040000 */
[----:B---3--:R-:W-:Y:S01]  /*0300*/  NOP ;  /* 0x0000000000007918 */ /* 0x008fe20000000000 */
.L_x_5:
[----:B------:R-:W-:Y:S05]  /*0310*/  BSYNC.RECONVERGENT B0 ;  /* 0x0000000000007941 */ /* 0x000fea0003800200 */
.L_x_4:
[----:B------:R-:W-:Y:S04]  /*0320*/  BSSY.RECONVERGENT B0, `(.L_x_6) ;  /* 0x000000a000007945 */ /* 0x000fe80003800200 */
        /* <DEDUP_REMOVED lines=9> */
.L_x_7:
[----:B------:R-:W-:Y:S05]  /*03c0*/  BSYNC.RECONVERGENT B0 ;  /* 0x0000000000007941 */ /* 0x000fea0003800200 */
.L_x_6:
[----:B------:R-:W3:Y:S01]  /*03d0*/  LDCU.64 UR6, c[0x0][0x888] ;  /* 0x00011100ff0677ac */ /* 0x000ee20008000a00 */
[----:B------:R-:W-:Y:S02]  /*03e0*/  UISETP.EQ.U32.AND UP1, UPT, UR4, URZ, UPT ;  /* 0x000000ff0400728c */ /* 0x000fe4000bf22070 */
[----:B------:R-:W-:Y:S02]  /*03f0*/  UPLOP3.LUT UP2, UPT, UPT, UPT, UPT, 0x80, 0x8 ;  /* 0x000000000008789c */ /* 0x000fe40003f4f070 */
[----:B---3--:R-:W-:-:S04]  /*0400*/  UISETP.NE.U32.AND UP0, UPT, UR6, URZ, UPT ;  /* 0x000000ff0600728c */ /* 0x008fc8000bf05070 */
[----:B------:R-:W-:-:S04]  /*0410*/  UISETP.NE.AND.EX UP0, UPT, UR7, URZ, UPT, UP0 ;  /* 0x000000ff0700728c */ /* 0x000fc8000bf05300 */
[----:B------:R-:W-:-:S04]  /*0420*/  UISETP.EQ.OR.EX UP3, UPT, UR5, URZ, !UP0, UP1 ;  /* 0x000000ff0500728c */ /* 0x000fc8000c762710 */
[----:B------:R-:W-:-:S05]  /*0430*/  UP2UR UR50, UPR, URZ, 0x8 ;  /* 0x00000008ff327883 */ /* 0x000fca0008000000 */
[----:B------:R-:W-:Y:S07]  /*0440*/  BRA.U !UP3, `(.L_x_8) ;  /* 0x000000010b207547 */ /* 0x000fee000b800000 */
[----:B------:R-:W-:Y:S01]  /*0450*/  UISETP.NE.U32.AND UP2, UPT, UR4, URZ, UPT ;  /* 0x000000ff0400728c */ /* 0x000fe2000bf45070 */
[----:B-----5:R-:W-:Y:S01]  /*0460*/  FSETP.NEU.AND P0, PT, R81, RZ, PT ;  /* 0x000000ff5100720b */ /* 0x020fe20003f0d000 */
[----:B------:R-:W-:Y:S02]  /*0470*/  USEL UR4, URZ, 0xffffffff, UP0 ;  /* 0xffffffffff047887 */ /* 0x000fe40008000000 */
[----:B------:R-:W-:-:S10]  /*0480*/  UISETP.NE.AND.EX UP2, UPT, UR5, URZ, UPT, UP2 ;  /* 0x000000ff0500728c */ /* 0x000fd4000bf45320 */
[----:B------:R-:W-:Y:S01]  /*0490*/  VOTEU.ANY UP1, P0 ;  /* 0x0000000000ff7886 */ /* 0x000fe20000020100 */
[----:B------:R-:W-:-:S04]  /*04a0*/  @!UP2 USEL UR4, URZ, 0xffffffff, UP1 ;  /* 0xffffffffff04a887 */ /* 0x000fc80008800000 */
[----:B------:R-:W-:-:S04]  /*04b0*/  ULOP3.LUT UR4, UR4, 0x1, URZ, 0xc0, !UPT ;  /* 0x0000000104047892 */ /* 0x000fc8000f8ec0ff */
[----:B------:R-:W-:-:S11]  /*04c0*/  UISETP.NE.U32.AND UP2, UPT, UR4, 0x1, UPT ;  /* 0x000000010400788c */ /* 0x000fd6000bf45070 */
.L_x_8:
[----:B-1----:R-:W1:Y:S01]  /*04d0*/  SHFL.IDX PT, R2, R173, RZ, 0x1f ;  /* 0x00001fffad027589 */ /* 0x002e6200000e0000 */
[----:B------:R-:W-:-:S04]  /*04e0*/  UISETP.NE.AND UP1, UPT, UR8, 0x2, UPT ;  /* 0x000000020800788c */ /* 0x000fc8000bf25270 */
[----:B------:R-:W-:Y:S01]  /*04f0*/  USEL UR6, URZ, 0x1, UP1 ;  /* 0x00000001ff067887 */ /* 0x000fe20008800000 */
[----:B-1----:R-:W-:-:S13]  /*0500*/  ISETP.NE.AND P0, PT, R2, RZ, PT ;  /* 0x000000ff0200720c */ /* 0x002fda0003f05270 */
[----:B------:R-:W-:Y:S05]  /*0510*/  @P0 BRA `(.L_x_9) ;  /* 0x0000000000600947 */ /* 0x000fea0003800000 */
[----:B------:R-:W1:Y:S01]  /*0520*/  S2UR UR5, SR_CgaCtaId ;  /* 0x00000000000579c3 */ /* 0x000e620000008800 */
[----:B------:R-:W-:Y:S01]  /*0530*/  UMOV UR7, 0x400 ;  /* 0x0000040000077882 */ /* 0x000fe20000000000 */
[----:B------:R-:W-:Y:S01]  /*0540*/  UMOV UR4, 0x1 ;  /* 0x0000000100047882 */ /* 0x000fe20000000000 */
[----:B------:R-:W-:Y:S01]  /*0550*/  ELECT P0, URZ, PT ;  /* 0x0000000000ff782f */ /* 0x000fe20003800000 */
[----:B------:R-:W-:-:S04]  /*0560*/  UIADD3 UR10, UPT, UPT, -UR4, 0x100000, URZ ;  /* 0x00100000040a7890 */ /* 0x000fc8000fffe1ff */
[----:B------:R-:W-:Y:S02]  /*0570*/  USHF.L.U32 UR11, UR10, 0xb, URZ ;  /* 0x0000000b0a0b7899 */ /* 0x000fe400080006ff */
[----:B------:R-:W-:Y:S02]  /*0580*/  USHF.L.U32 UR10, UR10, 0x1, URZ ;  /* 0x000000010a0a7899 */ /* 0x000fe400080006ff */
[----:B-1----:R-:W-:Y:S01]  /*0590*/  ULEA UR5, UR5, UR7, 0x18 ;  /* 0x0000000705057291 */ /* 0x002fe2000f8ec0ff */
[----:B------:R-:W1:Y:S11]  /*05a0*/  FENCE.VIEW.ASYNC.S ;  /* 0x00000000000073c6 */ /* 0x000e760000000000 */
[----:B-1----:R1:W3:Y:S01]  /*05b0*/  SYNCS.EXCH.64 URZ, [UR5], UR10 ;  /* 0x0000000a05ff75b2 */ /* 0x0022e20008000100 */
[----:B------:R1:W4:Y:S01]  /*05c0*/  SYNCS.EXCH.64 URZ, [UR5+0x38], UR10 ;  /* 0x0000380a05ff75b2 */ /* 0x0003220008000100 */
[----:B------:R1:W1:Y:S01]  /*05d0*/  SYNCS.EXCH.64 URZ, [UR5+0x8], UR10 ;  /* 0x0000080a05ff75b2 */ /* 0x0002620008000100 */
        /* <DEDUP_REMOVED lines=11> */
[----:B------:R-:W-:Y:S01]  /*0690*/  NOP ;  /* 0x0000000000007918 */ /* 0x000fe20000000000 */
.L_x_9:
[----:B------:R-:W2:Y:S01]  /*06a0*/  SHFL.IDX PT, R2, R173, RZ, 0x1f ;  /* 0x00001fffad027589 */ /* 0x000ea200000e0000 */
[----:B------:R-:W-:Y:S01]  /*06b0*/  NOP ;  /* 0x0000000000007918 */ /* 0x000fe20000000000 */
[----:B--2---:R-:W-:-:S13]  /*06c0*/  ISETP.NE.AND P0, PT, R2, 0x1, PT ;  /* 0x000000010200780c */ /* 0x004fda0003f05270 */
[----:B------:R-:W-:Y:S05]  /*06d0*/  @P0 BRA `(.L_x_10) ;  /* 0x0000000000480947 */ /* 0x000fea0003800000 */
[----:B------:R-:W2:Y:S01]  /*06e0*/  S2UR UR7, SR_CgaCtaId ;  /* 0x00000000000779c3 */ /* 0x000ea20000008800 */
[----:B------:R-:W-:Y:S01]  /*06f0*/  UMOV UR9, 0x400 ;  /* 0x0000040000097882 */ /* 0x000fe20000000000 */
[----:B-1----:R-:W-:Y:S01]  /*0700*/  UMOV UR5, 0x20 ;  /* 0x0000002000057882 */ /* 0x002fe20000000000 */
[----:B------:R-:W-:Y:S01]  /*0710*/  UMOV UR4, 0x80 ;  /* 0x0000008000047882 */ /* 0x000fe20000000000 */
[----:B------:R-:W-:-:S04]  /*0720*/  UIADD3 UR10, UPT, UPT, -UR5, 0x100000, URZ ;  /* 0x00100000050a7890 */ /* 0x000fc8000fffe1ff */
[----:B------:R-:W-:Y:S02]  /*0730*/  USHF.L.U32 UR11, UR10, 0xb, URZ ;  /* 0x0000000b0a0b7899 */ /* 0x000fe400080006ff */
[----:B------:R-:W-:Y:S02]  /*0740*/  USHF.L.U32 UR10, UR10, 0x1, URZ ;  /* 0x000000010a0a7899 */ /* 0x000fe400080006ff */
[----:B------:R-:W-:-:S04]  /*0750*/  UIADD3 UR4, UPT, UPT, -UR4, 0x100000, URZ ;  /* 0x0010000004047890 */ /* 0x000fc8000fffe1ff */
[----:B------:R-:W-:Y:S02]  /*0760*/  USHF.L.U32 UR5, UR4, 0xb, URZ ;  /* 0x0000000b04057899 */ /* 0x000fe400080006ff */
[----:B------:R-:W-:Y:S01]  /*0770*/  USHF.L.U32 UR4, UR4, 0x1, URZ ;  /* 0x0000000104047899 */ /* 0x000fe200080006ff */
[----:B------:R-:W-:Y:S01]  /*0780*/  ELECT P0, URZ, PT ;  /* 0x0000000000ff782f */ /* 0x000fe20003800000 */
[----:B--2---:R-:W-:Y:S01]  /*0790*/  ULEA UR7, UR7, UR9, 0x18 ;  /* 0x0000000907077291 */ /* 0x004fe2000f8ec0ff */
[----:B------:R-:W1:Y:S11]  /*07a0*/  FENCE.VIEW.ASYNC.S ;  /* 0x00000000000073c6 */ /* 0x000e760000000000 */
[----:B-1----:R2:W1:Y:S01]  /*07b0*/  SYNCS.EXCH.64 URZ, [UR7+0x70], UR10 ;  /* 0x0000700a07ff75b2 */ /* 0x0024620008000100 */
[----:B------:R2:W1:Y:S01]  /*07c0*/  SYNCS.EXCH.64 URZ, [UR7+0x80], UR4 ;  /* 0x0000800407ff75b2 */ /* 0x0004620008000100 */
[----:B------:R2:W1:Y:S01]  /*07d0*/  SYNCS.EXCH.64 URZ, [UR7+0x78], UR10 ;  /* 0x0000780a07ff75b2 */ /* 0x0004620008000100 */
[----:B------:R2:W1:Y:S02]  /*07e0*/  SYNCS.EXCH.64 URZ, [UR7+0x88], UR4 ;  /* 0x0000880407ff75b2 */ /* 0x0004640008000100 */
[----:B--2---:R-:W-:Y:S01]  /*07f0*/  NOP ;  /* 0x0000000000007918 */ /* 0x004fe20000000000 */
.L_x_10:
[----:B------:R-:W2:Y:S01]  /*0800*/  SHFL.IDX PT, R2, R173, RZ, 0x1f ;  /* 0x00001fffad027589 */ /* 0x000ea200000e0000 */
[----:B------:R-:W-:Y:S01]  /*0810*/  NOP ;  /* 0x0000000000007918 */ /* 0x000fe20000000000 */
[----:B--2---:R-:W-:-:S13]  /*0820*/  ISETP.NE.AND P0, PT, R2, 0x3, PT ;  /* 0x000000030200780c */ /* 0x004fda0003f05270 */
[----:B------:R-:W-:Y:S05]  /*0830*/  @P0 BRA `(.L_x_11) ;  /* 0x0000000000300947 */ /* 0x000fea0003800000 */
[----:B-1----:R-:W1:Y:S01]  /*0840*/  S2UR UR5, SR_CgaCtaId ;  /* 0x00000000000579c3 */ /* 0x002e620000008800 */
        /* <DEDUP_REMOVED lines=8> */
[----:B-1----:R2:W1:Y:S01]  /*08d0*/  SYNCS.EXCH.64 URZ, [UR5+0x90], UR10 ;  /* 0x0000900a05ff75b2 */ /* 0x0024620008000100 */
[----:B------:R2:W1:Y:S02]  /*08e0*/  SYNCS.EXCH.64 URZ, [UR5+0x98], UR10 ;  /* 0x0000980a05ff75b2 */ /* 0x0004640008000100 */
[----:B--2---:R-:W-:Y:S01]  /*08f0*/  NOP ;  /* 0x0000000000007918 */ /* 0x004fe20000000000 */
.L_x_11:
[----:B------:R-:W2:Y:S01]  /*0900*/  SHFL.IDX PT, R2, R173, RZ, 0x1f ;  /* 0x00001fffad027589 */ /* 0x000ea200000e0000 */
[----:B------:R-:W-:Y:S01]  /*0910*/  NOP ;  /* 0x0000000000007918 */ /* 0x000fe20000000000 */
[----:B--2---:R-:W-:-:S13]  /*0920*/  ISETP.NE.AND P0, PT, R2, 0x4, PT ;  /* 0x000000040200780c */ /* 0x004fda0003f05270 */
[----:B------:R-:W-:Y:S05]  /*0930*/  @P0 BRA `(.L_x_12) ;  /* 0x00000000004c0947 */ /* 0x000fea0003800000 */
[----:B-1----:R-:W1:Y:S01]  /*0940*/  S2UR UR5, SR_CgaCtaId ;  /* 0x00000000000579c3 */ /* 0x002e620000008800 */
[----:B------:R-:W-:Y:S01]  /*0950*/  UMOV UR9, 0x100 ;  /* 0x0000010000097882 */ /* 0x000fe20000000000 */
[----:B------:R-:W-:Y:S01]  /*0960*/  UMOV UR7, 0x400 ;  /* 0x0000040000077882 */ /* 0x000fe20000000000 */
[----:B------:R-:W-:Y:S01]  /*0970*/  USEL UR9, UR9, 0xe0, UP2 ;  /* 0x000000e009097887 */ /* 0x000fe20009000000 */
[----:B------:R-:W-:Y:S01]  /*0980*/  UMOV UR4, 0x1 ;  /* 0x0000000100047882 */ /* 0x000fe20000000000 */
[----:B------:R-:W-:Y:S01]  /*0990*/  ELECT P0, URZ, PT ;  /* 0x0000000000ff782f */ /* 0x000fe20003800000 */
[----:B------:R-:W-:-:S04]  /*09a0*/  UIADD3 UR10, UPT, UPT, -UR4, 0x100000, URZ ;  /* 0x00100000040a7890 */ /* 0x000fc8000fffe1ff */
[----:B------:R-:W-:Y:S02]  /*09b0*/  USHF.L.U32 UR11, UR10, 0xb, URZ ;  /* 0x0000000b0a0b7899 */ /* 0x000fe400080006ff */
[----:B------:R-:W-:Y:S02]  /*09c0*/  USHF.L.U32 UR10, UR10, 0x1, URZ ;  /* 0x000000010a0a7899 */ /* 0x000fe400080006ff */
[----:B------:R-:W-:-:S04]  /*09d0*/  UIADD3 UR12, UPT, UPT, -UR9, 0x100000, URZ ;  /* 0x00100000090c7890 */ /* 0x000fc8000fffe1ff */
[----:B------:R-:W-:Y:S02]  /*09e0*/  USHF.L.U32 UR13, UR12, 0xb, URZ ;  /* 0x0000000b0c0d7899 */ /* 0x000fe400080006ff */
[----:B------:R-:W-:Y:S02]  /*09f0*/  USHF.L.U32 UR12, UR12, 0x1, URZ ;  /* 0x000000010c0c7899 */ /* 0x000fe400080006ff */
[----:B-1----:R-:W-:Y:S01]  /*0a00*/  ULEA UR5, UR5, UR7, 0x18 ;  /* 0x0000000705057291 */ /* 0x002fe2000f8ec0ff */
[----:B------:R-:W1:Y:S11]  /*0a10*/  FENCE.VIEW.ASYNC.S ;  /* 0x00000000000073c6 */ /* 0x000e760000000000 */
[----:B-1----:R2:W1:Y:S01]  /*0a20*/  SYNCS.EXCH.64 URZ, [UR5+0xa0], UR10 ;  /* 0x0000a00a05ff75b2 */ /* 0x0024620008000100 */
[----:B------:R2:W1:Y:S01]  /*0a30*/  SYNCS.EXCH.64 URZ, [UR5+0xb0], UR12 ;  /* 0x0000b00c05ff75b2 */ /* 0x0004620008000100 */
[----:B------:R2:W1:Y:S01]  /*0a40*/  SYNCS.EXCH.64 URZ, [UR5+0xa8], UR10 ;  /* 0x0000a80a05ff75b2 */ /* 0x0004620008000100 */
[----:B------:R2:W1:Y:S02]  /*0a50*/  SYNCS.EXCH.64 URZ, [UR5+0xb8], UR12 ;  /* 0x0000b80c05ff75b2 */ /* 0x0004640008000100 */
[----:B--2---:R-:W-:Y:S01]  /*0a60*/  NOP ;  /* 0x0000000000007918 */ /* 0x004fe20000000000 */
.L_x_12:
        /* <DEDUP_REMOVED lines=20> */
[----:B------:R2:W1:Y:S01]  /*0bb0*/  SYNCS.EXCH.64 URZ, [UR7+0xe8], UR4 ;  /* 0x0000e80407ff75b2 */ /* 0x0004620008000100 */
[----:B------:R2:W1:Y:S01]  /*0bc0*/  SYNCS.EXCH.64 URZ, [UR7+0xd0], UR10 ;  /* 0x0000d00a07ff75b2 */ /* 0x0004620008000100 */
[----:B------:R2:W1:Y:S01]  /*0bd0*/  SYNCS.EXCH.64 URZ, [UR7+0xf0], UR4 ;  /* 0x0000f00407ff75b2 */ /* 0x0004620008000100 */
[----:B------:R2:W1:Y:S01]  /*0be0*/  SYNCS.EXCH.64 URZ, [UR7+0xd8], UR10 ;  /* 0x0000d80a07ff75b2 */ /* 0x0004620008000100 */
[----:B------:R2:W1:Y:S02]  /*0bf0*/  SYNCS.EXCH.64 URZ, [UR7+0xf8], UR4 ;  /* 0x0000f80407ff75b2 */ /* 0x0004640008000100 */
[----:B--2---:R-:W-:Y:S01]  /*0c00*/  NOP ;  /* 0x0000000000007918 */ /* 0x004fe20000000000 */
.L_x_13:
        /* <DEDUP_REMOVED lines=18> */
.L_x_14:
[----:B-1----:R-:W1:Y:S01]  /*0d30*/  S2UR UR5, SR_CTAID.X ;  /* 0x00000000000579c3 */ /* 0x002e620000002500 */
[----:B------:R-:W-:-:S05]  /*0d40*/  CS2R.32 R170, SR_CgaSize ;  /* 0x0000000000aa7805 */ /* 0x000fca0000008a00 */
[----:B------:R-:W-:-:S05]  /*0d50*/  IMAD R170, R170, -0xa0, RZ ;  /* 0xffffff60aaaa7824 */ /* 0x000fca00078e02ff */
[----:B------:R-:W-:-:S14]  /*0d60*/  R2UR UR9, R170 ;  /* 0x00000000aa0972ca */ /* 0x000fdc00000e0000 */
[----:B------:R-:W2:Y:S01]  /*0d70*/  LDCU UR9, c[0x0][UR9+0x2b0] ;  /* 0x00005600090977ac */ /* 0x000ea20008000800 */
[----:B------:R-:W-:Y:S01]  /*0d80*/  NOP ;  /* 0x0000000000007918 */ /* 0x000fe20000000000 */
[----:B------:R-:W-:-:S05]  /*0d90*/  CS2R.32 R170, SR_CgaSize ;  /* 0x0000000000aa7805 */ /* 0x000fca0000008a00 */
[----:B------:R-:W-:-:S05]  /*0da0*/  IMAD R170, R170, -0xa0, RZ ;  /* 0xffffff60aaaa7824 */ /* 0x000fca00078e02ff */
[----:B------:R-:W-:-:S14]  /*0db0*/  R2UR UR7, R170 ;  /* 0x00000000aa0772ca */ /* 0x000fdc00000e0000 */
[----:B------:R-:W3:Y:S01]  /*0dc0*/  LDCU UR7, c[0x0][UR7+0x2b4] ;  /* 0x00005680070777ac */ /* 0x000ee20008000800 */
[----:B------:R-:W4:Y:S08]  /*0dd0*/  S2UR UR4, SR_CTAID.Y ;  /* 0x00000000000479c3 */ /* 0x000f300000002600 */
[----:B------:R-:W3:Y:S01]  /*0de0*/  LDC R9, c[0x0][0xb24] ;  /* 0x0002c900ff097b82 */ /* 0x000ee20000000800 */
[----:B-1----:R-:W-:-:S02]  /*0df0*/  I2FP.F32.U32 R5, UR5 ;  /* 0x0000000500057c45 */ /* 0x002fc40008201000 */
[----:B------:R-:W-:-:S05]  /*0e00*/  CS2R.32 R3, SR_CgaSize ;  /* 0x0000000000037805 */ /* 0x000fca0000008a00 */
[----:B------:R-:W-:-:S06]  /*0e10*/  IMAD R3, R3, -0xa0, RZ ;  /* 0xffffff6003037824 */ /* 0x000fcc00078e02ff */
[----:B------:R-:W1:Y:S01]  /*0e20*/  LDC R3, c[0x0][R3+0x2a0] ;  /* 0x0000a80003037b82 */ /* 0x000e620000000800 */
[----:B------:R-:W-:Y:S01]  /*0e30*/  MOV R21, UR5 ;  /* 0x0000000500157c02 */ /* 0x000fe20008000f00 */
[----:B--2---:R-:W-:Y:S01]  /*0e40*/  FMUL R5, R5, UR9 ;  /* 0x0000000905057c20 */ /* 0x004fe20008400000 */
[----:B----4-:R-:W-:Y:S02]  /*0e50*/  I2FP.F32.U32 R4, UR4 ;  /* 0x0000000400047c45 */ /* 0x010fe40008201000 */
[----:B------:R-:W-:-:S05]  /*0e60*/  CS2R.32 R2, SR_CgaSize ;  /* 0x0000000000027805 */ /* 0x000fca0000008a00 */
[----:B------:R-:W-:-:S06]  /*0e70*/  IMAD R2, R2, -0xa0, RZ ;  /* 0xffffff6002027824 */ /* 0x000fcc00078e02ff */
[----:B------:R-:W2:Y:S01]  /*0e80*/  LDC R2, c[0x0][R2+0x2a4] ;  /* 0x0000a90002027b82 */ /* 0x000ea20000000800 */
[----:B------:R-:W4:Y:S01]  /*0e90*/  F2I.U32.TRUNC.NTZ R170, R5 ;  /* 0x0000000500aa7305 */ /* 0x000f22000020f000 */
[----:B------:R-:W-:Y:S01]  /*0ea0*/  MOV R20, UR4 ;  /* 0x0000000400147c02 */ /* 0x000fe20008000f00 */
[----:B---3--:R-:W-:-:S05]  /*0eb0*/  FMUL R4, R4, UR7 ;  /* 0x0000000704047c20 */ /* 0x008fca0008400000 */
[----:B------:R-:W-:Y:S01]  /*0ec0*/  BAR.SYNC.DEFER_BLOCKING 0x0 ;  /* 0x0000000000007b1d */ /* 0x000fe20000010000 */
[----:B------:R-:W-:-:S05]  /*0ed0*/  ISETP.GE.AND P0, PT, R9, 0x1, PT ;  /* 0x000000010900780c */ /* 0x000fca0003f06270 */
[----:B------:R-:W3:Y:S02]  /*0ee0*/  F2I.U32.TRUNC.NTZ R147, R4 ;  /* 0x0000000400937305 */ /* 0x000ee4000020f000 */
[----:B------:R-:W2:Y:S01]  /*0ef0*/  S2UR UR36, SR_CTAID.Z ;  /* 0x00000000002479c3 */ /* 0x000ea20000002700 */
[----:B----4-:R-:W-:-:S05]  /*0f00*/  IADD3 R170, PT, PT, -R170, RZ, RZ ;  /* 0x000000ffaaaa7210 */ /* 0x010fca0007ffe1ff */
[----:B-1----:R-:W-:Y:S01]  /*0f10*/  IMAD R170, R3, R170, UR5 ;  /* 0x0000000503aa7e24 */ /* 0x002fe2000f8e02aa */
[----:B---3--:R-:W-:-:S05]  /*0f20*/  IADD3 R147, PT, PT, -R147, RZ, RZ ;  /* 0x000000ff93937210 */ /* 0x008fca0007ffe1ff */
[----:B--2---:R-:W-:Y:S01]  /*0f30*/  IMAD R147, R2, R147, UR4 ;  /* 0x0000000402937e24 */ /* 0x004fe2000f8e0293 */
[----:B------:R-:W-:Y:S06]  /*0f40*/  @!P0 BRA `(.L_x_15) ;  /* 0x0000000000b88947 */ /* 0x000fec0003800000 */
[----:B------:R-:W1:Y:S01]  /*0f50*/  LDC.64 R4, c[0x0][0xb18] ;  /* 0x0002c600ff047b82 */ /* 0x000e620000000a00 */
[----:B------:R-:W-:-:S07]  /*0f60*/  ISETP.NE.AND P0, PT, R9, 0x1, PT ;  /* 0x000000010900780c */ /* 0x000fce0003f05270 */
[----:B------:R-:W2:Y:S08]  /*0f70*/  LDC R10, c[0x0][0xb0c] ;  /* 0x0002c300ff0a7b82 */ /* 0x000eb00000000800 */
[----:B------:R-:W3:Y:S08]  /*0f80*/  LDC R11, c[0x0][0x370] ;  /* 0x0000dc00ff0b7b82 */ /* 0x000ef00000000800 */
[----:B------:R-:W4:Y:S01]  /*0f90*/  LDC R12, c[0x0][0x374] ;  /* 0x0000dd00ff0c7b82 */ /* 0x000f220000000800 */
[----:B-1----:R-:W-:-:S07]  /*0fa0*/  ISETP.NE.AND P1, PT, R4, 0x1, PT ;  /* 0x000000010400780c */ /* 0x002fce0003f25270 */
[----:B------:R-:W3:Y:S01]  /*0fb0*/  LDC.64 R6, c[0x0][0xb10] ;  /* 0x0002c400ff067b82 */ /* 0x000ee20000000a00 */
[----:B--2---:R-:W-:-:S07]  /*0fc0*/  ISETP.NE.AND P2, PT, R10, 0x1, PT ;  /* 0x000000010a00780c */ /* 0x004fce0003f45270 */
[----:B------:R-:W1:Y:S08]  /*0fd0*/  LDC R8, c[0x0][0xb20] ;  /* 0x0002c800ff087b82 */ /* 0x000e700000000800 */
[----:B------:R-:W2:Y:S01]  /*0fe0*/  LDC.64 R2, c[0x0][0xb28] ;  /* 0x0002ca00ff027b82 */ /* 0x000ea20000000a00 */
[----:B----4-:R-:W-:-:S04]  /*0ff0*/  IMAD.HI.U32 R13, R12, R5, RZ ;  /* 0x000000050c0d7227 */ /* 0x010fc800078e00ff */
[----:B------:R-:W-:-:S04]  /*1000*/  IMAD.HI.U32 R5, R20, R5, RZ ;  /* 0x0000000514057227 */ /* 0x000fc800078e00ff */
[----:B---3--:R-:W-:-:S04]  /*1010*/  IMAD.HI.U32 R14, R11, R6, RZ ;  /* 0x000000060b0e7227 */ /* 0x008fc800078e00ff */
[C---:B------:R-:W-:Y:S01]  /*1020*/  IMAD.HI.U32 R16, R21.reuse, R6, RZ ;  /* 0x0000000615107227 */ /* 0x040fe200078e00ff */
[-C--:B------:R-:W-:Y:S02]  /*1030*/  @P2 SHF.R.U32.HI R11, RZ, R7.reuse, R14 ;  /* 0x00000007ff0b2219 */ /* 0x080fe4000001160e */
[-C--:B-1----:R-:W-:Y:S02]  /*1040*/  @P1 SHF.R.U32.HI R12, RZ, R8.reuse, R13 ;  /* 0x00000008ff0c1219 */ /* 0x082fe4000001160d */
[----:B------:R-:W-:Y:S02]  /*1050*/  SHF.R.U32.HI R5, RZ, R8, R5 ;  /* 0x00000008ff057219 */ /* 0x000fe40000011605 */
[----:B------:R-:W-:Y:S02]  /*1060*/  SHF.R.U32.HI R16, RZ, R7, R16 ;  /* 0x00000007ff107219 */ /* 0x000fe40000011610 */
[----:B------:R-:W-:Y:S01]  /*1070*/  SEL R5, R20, R5, !P1 ;  /* 0x0000000514057207 */ /* 0x000fe20004800000 */
[----:B--2---:R-:W-:Y:S01]  /*1080*/  IMAD.HI.U32 R14, R12, R2, RZ ;  /* 0x000000020c0e7227 */ /* 0x004fe200078e00ff */
[----:B------:R-:W-:-:S02]  /*1090*/  SEL R7, R21, R16, !P2 ;  /* 0x0000001015077207 */ /* 0x000fc40005000000 */
[----:B------:R-:W-:Y:S01]  /*10a0*/  IADD3 R13, PT, PT, -R5, RZ, RZ ;  /* 0x000000ff050d7210 */ /* 0x000fe20007ffe1ff */
[----:B------:R-:W-:Y:S01]  /*10b0*/  IMAD.HI.U32 R6, R11, R2, RZ ;  /* 0x000000020b067227 */ /* 0x000fe200078e00ff */
[----:B------:R-:W-:-:S03]  /*10c0*/  @P0 SHF.R.U32.HI R12, RZ, R3, R14 ;  /* 0x00000003ff0c0219 */ /* 0x000fc6000001160e */
[----:B------:R-:W-:Y:S01]  /*10d0*/  IMAD R13, R4, R13, R20 ;  /* 0x0000000d040d7224 */ /* 0x000fe200078e0214 */
[----:B------:R-:W-:Y:S01]  /*10e0*/  @P0 SHF.R.U32.HI R11, RZ, R3, R6 ;  /* 0x00000003ff0b0219 */ /* 0x000fe20000011606 */
[----:B------:R-:W-:-:S04]  /*10f0*/  IMAD R12, R12, R9, RZ ;  /* 0x000000090c0c7224 */ /* 0x000fc800078e02ff */
[----:B------:R-:W-:Y:S01]  /*1100*/  IMAD R6, R11, R9, RZ ;  /* 0x000000090b067224 */ /* 0x000fe200078e02ff */
[----:B------:R-:W-:-:S04]  /*1110*/  ISETP.GE.AND P1, PT, R5, R12, PT ;  /* 0x0000000c0500720c */ /* 0x000fc80003f26270 */
[----:B------:R-:W-:Y:S01]  /*1120*/  ISETP.GE.OR P1, PT, R7, R6, P1 ;  /* 0x000000060700720c */ /* 0x000fe20000f26670 */
[----:B------:R-:W-:-:S05]  /*1130*/  IMAD.HI.U32 R6, R5, R2, RZ ;  /* 0x0000000205067227 */ /* 0x000fca00078e00ff */
[----:B------:R-:W-:-:S04]  /*1140*/  SHF.R.U32.HI R6, RZ, R3, R6 ;  /* 0x00000003ff067219 */ /* 0x000fc80000011606 */
[----:B------:R-:W-:-:S03]  /*1150*/  SEL R6, R5, R6, !P0 ;  /* 0x0000000605067207 */ /* 0x000fc60004000000 */
[----:B------:R-:W-:Y:S01]  /*1160*/  @!P1 IMAD.HI.U32 R8, R7, R2, RZ ;  /* 0x0000000207089227 */ /* 0x000fe200078e00ff */
[----:B------:R-:W-:-:S04]  /*1170*/  IADD3 R2, PT, PT, -R6, RZ, RZ ;  /* 0x000000ff06027210 */ /* 0x000fc80007ffe1ff */
[----:B------:R-:W-:Y:S01]  /*1180*/  @!P1 SHF.R.U32.HI R8, RZ, R3, R8 ;  /* 0x00000003ff089219 */ /* 0x000fe20000011608 */
[----:B------:R-:W-:-:S03]  /*1190*/  IMAD R2, R9, R2, R5 ;  /* 0x0000000209027224 */ /* 0x000fc600078e0205 */
[----:B------:R-:W-:-:S05]  /*11a0*/  @!P1 SEL R3, R7, R8, !P0 ;  /* 0x0000000807039207 */ /* 0x000fca0004000000 */
[--C-:B------:R-:W-:Y:S02]  /*11b0*/  @!P1 IMAD.IADD R6, R6, 0x1, -R3.reuse ;  /* 0x0000000106069824 */ /* 0x100fe400078e0a03 */
[----:B------:R-:W-:Y:S01]  /*11c0*/  @!P1 IMAD R3, R2, R11, R3 ;  /* 0x0000000b02039224 */ /* 0x000fe200078e0203 */
[----:B------:R-:W-:Y:S01]  /*11d0*/  IADD3 R2, PT, PT, -R7, RZ, RZ ;  /* 0x000000ff07027210 */ /* 0x000fe20007ffe1ff */
[----:B------:R-:W-:Y:S02]  /*11e0*/  @!P1 IMAD R5, R6, R9, R7 ;  /* 0x0000000906059224 */ /* 0x000fe400078e0207 */
[----:B------:R-:W-:Y:S02]  /*11f0*/  @!P1 IMAD.MOV.U32 R7, RZ, RZ, R3 ;  /* 0x000000ffff079224 */ /* 0x000fe400078e0003 */
[----:B------:R-:W-:Y:S02]  /*1200*/  IMAD R2, R10, R2, R21 ;  /* 0x000000020a027224 */ /* 0x000fe400078e0215 */
[----:B------:R-:W-:-:S02]  /*1210*/  IMAD R20, R5, R4, R13 ;  /* 0x0000000405147224 */ /* 0x000fc400078e020d */
[----:B------:R-:W-:Y:S02]  /*1220*/  IMAD R21, R7, R10, R2 ;  /* 0x0000000a07157224 */ /* 0x000fe400078e0202 */
.L_x_15:
[----:B------:R-:W1:Y:S01]  /*1230*/  LDCU UR4, c[0x0][0xb30] ;  /* 0x00016600ff0477ac */ /* 0x000e620008000800 */
[----:B------:R-:W2:Y:S08]  /*1240*/  S2UR UR37, SR_CgaCtaId ;  /* 0x00000000002579c3 */ /* 0x000eb00000008800 */
[----:B------:R-:W3:Y:S01]  /*1250*/  LDC R72, c[0x0][0xb24] ;  /* 0x0002c900ff487b82 */ /* 0x000ee20000000800 */
[----:B-1----:R-:W-:-:S09]  /*1260*/  UISETP.NE.AND UP1, UPT, UR4, 0x1, UPT ;  /* 0x000000010400788c */ /* 0x002fd2000bf25270 */
[----:B--2---:R-:W-:Y:S05]  /*1270*/  BRA.U UP1, `(.L_x_16) ;  /* 0x0000000101407547 */ /* 0x004fea000b800000 */
[----:B------:R-:W1:Y:S08]  /*1280*/  LDC.64 R4, c[0x0][0xb10] ;  /* 0x0002c400ff047b82 */ /* 0x000e700000000a00 */
[----:B------:R-:W2:Y:S08]  /*1290*/  LDC.64 R2, c[0x0][0xb18] ;  /* 0x0002c600ff027b82 */ /* 0x000eb00000000a00 */
[----:B------:R-:W4:Y:S08]  /*12a0*/  LDC R6, c[0x0][0xb20] ;  /* 0x0002c800ff067b82 */ /* 0x000f300000000800 */
[----:B------:R-:W3:Y:S01]  /*12b0*/  LDC R8, c[0x0][0xb0c] ;  /* 0x0002c300ff087b82 */ /* 0x000ee20000000800 */
[----:B-1----:R-:W-:-:S05]  /*12c0*/  IMAD.HI.U32 R4, R21, R4, RZ ;  /* 0x0000000415047227 */ /* 0x002fca00078e00ff */
[----:B------:R-:W-:Y:S01]  /*12d0*/  SHF.R.U32.HI R4, RZ, R5, R4 ;  /* 0x00000005ff047219 */ /* 0x000fe20000011604 */
[----:B--2---:R-:W-:Y:S01]  /*12e0*/  IMAD.HI.U32 R3, R20, R3, RZ ;  /* 0x0000000314037227 */ /* 0x004fe200078e00ff */
[----:B------:R-:W-:-:S04]  /*12f0*/  ISETP.NE.AND P0, PT, R2, 0x1, PT ;  /* 0x000000010200780c */ /* 0x000fc80003f05270 */
[----:B----4-:R-:W-:-:S04]  /*1300*/  SHF.R.U32.HI R3, RZ, R6, R3 ;  /* 0x00000006ff037219 */ /* 0x010fc80000011603 */
[----:B------:R-:W-:Y:S02]  /*1310*/  SEL R3, R20, R3, !P0 ;  /* 0x0000000314037207 */ /* 0x000fe40004000000 */
[----:B---3--:R-:W-:-:S04]  /*1320*/  ISETP.NE.AND P1, PT, R8, 0x1, PT ;  /* 0x000000010800780c */ /* 0x008fc80003f25270 */
[----:B------:R-:W-:-:S05]  /*1330*/  SEL R4, R21, R4, !P1 ;  /* 0x0000000415047207 */ /* 0x000fca0004800000 */
[----:B------:R-:W-:Y:S02]  /*1340*/  IMAD.IADD R5, R3, 0x1, -R4 ;  /* 0x0000000103057824 */ /* 0x000fe400078e0a04 */
[----:B------:R-:W-:Y:S02]  /*1350*/  IMAD.IADD R3, R4, 0x1, -R3 ;  /* 0x0000000104037824 */ /* 0x000fe400078e0a03 */
[----:B------:R-:W-:Y:S02]  /*1360*/  IMAD R21, R5, R8, R21 ;  /* 0x0000000805157224 */ /* 0x000fe400078e0215 */
[----:B------:R-:W-:-:S07]  /*1370*/  IMAD R20, R3, R2, R20 ;  /* 0x0000000203147224 */ /* 0x000fce00078e0214 */
.L_x_16:
[----:B------:R-:W-:Y:S01]  /*1380*/  BAR.SYNC.DEFER_BLOCKING 0x0 ;  /* 0x0000000000007b1d */ /* 0x000fe20000010000 */
[----:B------:R-:W-:Y:S01]  /*1390*/  UISETP.NE.AND UP1, UPT, UR8, 0x2, UPT ;  /* 0x000000020800788c */ /* 0x000fe2000bf25270 */
[----:B------:R-:W-:Y:S02]  /*13a0*/  ISETP.NE.OR P5, PT, R0, 0x2, !P5 ;  /* 0x000000020000780c */ /* 0x000fe40006fa5670 */
[----:B------:R-:W-:-:S06]  /*13b0*/  LOP3.LUT R2, R189, 0x1f, RZ, 0xc0, !PT ;  /* 0x0000001fbd027812 */ /* 0x000fcc00078ec0ff */
[----:B------:R-:W-:Y:S05]  /*13c0*/  BRA.U UP1, `(.L_x_17) ;  /* 0x0000001101c07547 */ /* 0x000fea000b800000 */
[----:B------:R-:W1:Y:S01]  /*13d0*/  LDCU UR13, c[0x0][0x38c] ;  /* 0x00007180ff0d77ac */ /* 0x000e620008000800 */
[----:B------:R-:W2:Y:S01]  /*13e0*/  LDC R9, c[0x0][0x370] ;  /* 0x0000dc00ff097b82 */ /* 0x000ea20000000800 */
[----:B------:R-:W-:Y:S01]  /*13f0*/  PLOP3.LUT P1, PT, PT, PT, UP2, 0x80, 0x8 ;  /* 0x000000000008781c */ /* 0x000fe20003f2f028 */
[----:B------:R-:W-:Y:S01]  /*1400*/  IMAD.MOV.U32 R15, RZ, RZ, 0x1 ;  /* 0x00000001ff0f7424 */ /* 0x000fe200078e00ff */
[----:B------:R-:W-:Y:S01]  /*1410*/  ISETP.EQ.OR P4, PT, R2, RZ, P5 ;  /* 0x000000ff0200720c */ /* 0x000fe20002f82670 */
[----:B------:R-:W-:Y:S01]  /*1420*/  IMAD.MOV.U32 R14, RZ, RZ, RZ ;  /* 0x000000ffff0e7224 */ /* 0x000fe200078e00ff */
[----:B------:R-:W-:Y:S02]  /*1430*/  PLOP3.LUT P1, PT, P1, PT, PT, 0x8, 0x80 ;  /* 0x000000000080781c */ /* 0x000fe40000f2e170 */
[----:B------:R-:W-:Y:S01]  /*1440*/  CS2R R12, SRZ ;  /* 0x00000000000c7805 */ /* 0x000fe2000001ff00 */
[----:B------:R-:W-:Y:S01]  /*1450*/  IMAD.MOV.U32 R10, RZ, RZ, 0x1 ;  /* 0x00000001ff0a7424 */ /* 0x000fe200078e00ff */
[----:B------:R-:W4:Y:S01]  /*1460*/  LDC R0, c[0x0][0x374] ;  /* 0x0000dd00ff007b82 */ /* 0x000f220000000800 */
[----:B------:R-:W2:Y:S01]  /*1470*/  LDCU.64 UR22, c[0x0][0x348] ;  /* 0x00006900ff1677ac */ /* 0x000ea20008000a00 */
[----:B------:R-:W-:Y:S01]  /*1480*/  UMOV UR6, URZ ;  /* 0x000000ff00067c82 */ /* 0x000fe20008000000 */
[----:B-1----:R-:W-:-:S04]  /*1490*/  UIADD3 UR5, UPT, UPT, UR13, 0x3f, URZ ;  /* 0x0000003f0d057890 */ /* 0x002fc8000fffe0ff */
[----:B------:R-:W-:-:S04]  /*14a0*/  USHF.R.S32.HI UR4, URZ, 0x1f, UR5 ;  /* 0x0000001fff047899 */ /* 0x000fc80008011405 */
[----:B------:R-:W-:-:S04]  /*14b0*/  ULEA.HI UR4, UR4, UR5, URZ, 0x6 ;  /* 0x0000000504047291 */ /* 0x000fc8000f8f30ff */
[----:B------:R-:W-:Y:S02]  /*14c0*/  USHF.R.S32.HI UR15, URZ, 0x6, UR4 ;  /* 0x00000006ff0f7899 */ /* 0x000fe40008011404 */
[----:B------:R-:W-:Y:S02]  /*14d0*/  UIADD3 UR4, UPT, UPT, UR13, -0x1, URZ ;  /* 0xffffffff0d047890 */ /* 0x000fe4000fffe0ff */
[----:B------:R-:W-:Y:S02]  /*14e0*/  UISETP.LT.U32.AND UP0, UPT, UR15, 0x7, UPT ;  /* 0x000000070f00788c */ /* 0x000fe4000bf01070 */
[----:B------:R-:W-:Y:S02]  /*14f0*/  UISETP.GE.U32.AND UP1, UPT, UR4, -0x7f, UPT ;  /* 0xffffff810400788c */ /* 0x000fe4000bf26070 */
[----:B------:R-:W-:Y:S02]  /*1500*/  USEL UR14, UR15, 0x7, UP0 ;  /* 0x000000070f0e7887 */ /* 0x000fe40008000000 */
[----:B------:R-:W-:-:S02]  /*1510*/  UIADD3 UR13, UPT, UPT, UR13, 0x7e, URZ ;  /* 0x0000007e0d0d7890 */ /* 0x000fc4000fffe0ff */
[----:B------:R-:W-:Y:S02]  /*1520*/  UIADD3 UR5, UPT, UPT, UR14, -0x1, URZ ;  /* 0xffffffff0e057890 */ /* 0x000fe4000fffe0ff */
[----:B------:R-:W-:-:S03]  /*1530*/  UIADD3 UR7, UPT, UPT, UR15, -UR14, URZ ;  /* 0x8000000e0f077290 */ /* 0x000fc6000fffe0ff */
[----:B------:R-:W-:-:S04]  /*1540*/  @UP1 UIADD3 UR5, UPT, UPT, UR14, URZ, URZ ;  /* 0x000000ff0e051290 */ /* 0x000fc8000fffe0ff */
[----:B--2---:R-:W-:-:S12]  /*1550*/  UIADD3 UR5, UPT, UPT, UR5, 0x1, URZ ;  /* 0x0000000105057890 */ /* 0x004fd8000fffe0ff */
.L_x_35:
[----:B------:R-:W-:Y:S01]  /*1560*/  UISETP.NE.AND UP0, UPT, UR37, URZ, UPT ;  /* 0x000000ff2500728c */ /* 0x000fe2000bf05270 */
[----:B------:R-:W1:Y:S08]  /*1570*/  S2UR UR37, SR_CgaCtaId ;  /* 0x00000000002579c3 */ /* 0x000e700000008800 */
[----:B------:R-:W-:Y:S05]  /*1580*/  BRA.U UP0, `(.L_x_18) ;  /* 0x0000000100347547 */ /* 0x000fea000b800000 */
[----:B------:R-:W2:Y:S01]  /*1590*/  S2R R2, SR_CgaCtaId ;  /* 0x0000000000027919 */ /* 0x000ea20000008800 */
[----:B------:R-:W-:-:S04]  /*15a0*/  MOV R3, 0x400 ;  /* 0x0000040000037802 */ /* 0x000fc80000000f00 */
[----:B--2---:R-:W-:Y:S02]  /*15b0*/  LEA R3, R2, R3, 0x18 ;  /* 0x0000000302037211 */ /* 0x004fe400078ec0ff */
[----:B------:R-:W-:-:S03]  /*15c0*/  SHF.L.U32 R2, R10, 0x1f, RZ ;  /* 0x0000001f0a027819 */ /* 0x000fc600000006ff */
[----:B------:R-:W-:-:S04]  /*15d0*/  IMAD R3, R12, 0x8, R3 ;  /* 0x000000080c037824 */ /* 0x000fc800078e0203 */
[----:B------:R-:W2:Y:S02]  /*15e0*/  SYNCS.PHASECHK.TRANS64.TRYWAIT P0, [R3+URZ+0x110], R2 ;  /* 0x00011002030075a7 */ /* 0x000ea400080011ff */
[----:B--2---:R-:W-:Y:S05]  /*15f0*/  @!P0 BRA `(.L_x_19) ;  /* 0x0000006c00488947 */ /* 0x004fea0003800000 */
.L_x_109:
[----:B------:R-:W-:Y:S01]  /*1600*/  VIADD R12, R12, 0x1 ;  /* 0x000000010c0c7836 */ /* 0x000fe20000000000 */
[----:B------:R2:W-:Y:S04]  /*1610*/  SYNCS.ARRIVE.TRANS64.A1T0 RZ, [R3+URZ+0x100], RZ ;  /* 0x000100ff03ff79a7 */ /* 0x0005e800081000ff */
[----:B------:R-:W-:-:S04]  /*1620*/  ISETP.NE.AND P0, PT, R12, 0x2, PT ;  /* 0x000000020c00780c */ /* 0x000fc80003f05270 */
[----:B------:R-:W-:Y:S02]  /*1630*/  SEL R12, R12, RZ, P0 ;  /* 0x000000ff0c0c7207 */ /* 0x000fe40000000000 */
[----:B--2---:R-:W-:-:S04]  /*1640*/  SEL R3, RZ, 0x1, P0 ;  /* 0x00000001ff037807 */ /* 0x004fc80000000000 */
[----:B------:R-:W-:-:S07]  /*1650*/  LOP3.LUT R10, R10, R3, RZ, 0x3c, !PT ;  /* 0x000000030a0a7212 */ /* 0x000fce00078e3cff */
.L_x_18:
[----:B------:R-:W-:Y:S01]  /*1660*/  UMOV UR4, 0x400 ;  /* 0x0000040000047882 */ /* 0x000fe20000000000 */
[----:B------:R-:W-:Y:S01]  /*1670*/  SHF.L.U32 R2, R15, 0x1f, RZ ;  /* 0x0000001f0f027819 */ /* 0x000fe200000006ff */
[----:B-1----:R-:W-:Y:S01]  /*1680*/  ULEA UR4, UR37, UR4, 0x18 ;  /* 0x0000000425047291 */ /* 0x002fe2000f8ec0ff */
[----:B------:R-:W-:Y:S01]  /*1690*/  R2UR UR35, R21 ;  /* 0x00000000152372ca */ /* 0x000fe200000e0000 */
[----:B------:R-:W-:Y:S01]  /*16a0*/  UISETP.GE.U32.AND UP0, UPT, UR13, 0x7f, UPT ;  /* 0x0000007f0d00788c */ /* 0x000fe2000bf06070 */
[----:B------:R-:W-:Y:S01]  /*16b0*/  R2UR UR11, R20 ;  /* 0x00000000140b72ca */ /* 0x000fe200000e0000 */
[----:B------:R-:W-:Y:S01]  /*16c0*/  ULEA UR8, UR6, UR4, 0x3 ;  /* 0x0000000406087291 */ /* 0x000fe2000f8e18ff */
[----:B------:R-:W-:-:S08]  /*16d0*/  UMOV UR24, URZ ;  /* 0x000000ff00187c82 */ /* 0x000fd00008000000 */
[----:B------:R1:W2:Y:S01]  /*16e0*/  SYNCS.PHASECHK.TRANS64.TRYWAIT P0, [UR8+0x38], R2 ;  /* 0x00003802ff0075a7 */ /* 0x0002a20008001108 */
[----:B------:R-:W-:Y:S02]  /*16f0*/  USHF.L.U32 UR35, UR35, 0x7, URZ ;  /* 0x0000000723237899 */ /* 0x000fe400080006ff */
[----:B------:R-:W-:Y:S01]  /*1700*/  USHF.L.U32 UR11, UR11, 0x7, URZ ;  /* 0x000000070b0b7899 */ /* 0x000fe200080006ff */
[----:B------:R-:W-:Y:S11]  /*1710*/  BRA.U !UP0, `(.L_x_20) ;  /* 0x0000000108a47547 */ /* 0x000ff6000b800000 */
[----:B------:R-:W-:Y:S01]  /*1720*/  UMOV UR16, URZ ;  /* 0x000000ff00107c82 */ /* 0x000fe20008000000 */
[----:B------:R-:W-:-:S05]  /*1730*/  UMOV UR17, UR6 ;  /* 0x0000000600117c82 */ /* 0x000fca0008000000 */
.L_x_25:
[----:B-1----:R-:W-:Y:S01]  /*1740*/  ULEA UR33, UR17, UR4, 0x3 ;  /* 0x0000000411217291 */ /* 0x002fe2000f8e18ff */
[----:B--2---:R-:W-:Y:S01]  /*1750*/  @!P5 MOV R3, 0x4000 ;  /* 0x000040000003d802 */ /* 0x004fe20000000f00 */
[----:B--2---:R-:W-:Y:S10]  /*1760*/  @P0 BRA `(.L_x_21) ;  /* 0x00000000000c0947 */ /* 0x004ff40003800000 */
[----:B------:R-:W-:-:S04]  /*1770*/  SHF.L.U32 R5, R15, 0x1f, RZ ;  /* 0x0000001f0f057819 */ /* 0x000fc800000006ff */
[----:B------:R-:W2:Y:S02]  /*1780*/  SYNCS.PHASECHK.TRANS64.TRYWAIT P0, [UR33+0x38], R5 ;  /* 0x00003805ff0075a7 */ /* 0x000ea40008001121 */
[----:B--2---:R-:W-:Y:S05]  /*1790*/  @!P0 BRA `(.L_x_22) ;  /* 0x0000006800f48947 */ /* 0x004fea0003800000 */
.L_x_21:
[----:B------:R2:W-:Y:S01]  /*17a0*/  @!P5 SYNCS.ARRIVE.TRANS64 RZ, [UR33], R3 ;  /* 0x00000003ffffd9a7 */ /* 0x0005e20008000021 */
[----:B------:R-:W-:Y:S04]  /*17b0*/  BSSY.RECONVERGENT B0, `(.L_x_23) ;  /* 0x0000003000007945 */ /* 0x000fe80003800200 */
[----:B------:R-:W-:Y:S05]  /*17c0*/  @P4 BRA `(.L_x_24) ;  /* 0x0000000000044947 */ /* 0x000fea0003800000 */
[----:B------:R-:W-:Y:S05]  /*17d0*/  BPT.TRAP 0x1 ;  /* 0x000000040000795c */ /* 0x000fea0000300000 */
.L_x_24:
[----:B------:R-:W-:Y:S05]  /*17e0*/  BSYNC.RECONVERGENT B0 ;  /* 0x0000000000007941 */ /* 0x000fea0003800200 */
.L_x_23:
[----:B------:R-:W-:Y:S02]  /*17f0*/  UIADD3 UR6, UPT, UPT, UR17, 0x1, URZ ;  /* 0x0000000111067890 */ /* 0x000fe4000fffe0ff */
[----:B------:R-:W-:Y:S02]  /*1800*/  UIADD3 UR26, UP1, UPT, UR22, 0x80, URZ ;  /* 0x00000080161a7890 */ /* 0x000fe4000ff3e0ff */
[----:B------:R-:W-:Y:S02]  /*1810*/  UISETP.NE.AND UP0, UPT, UR6, 0x7, UPT ;  /* 0x000000070600788c */ /* 0x000fe4000bf05270 */
[----:B------:R-:W-:Y:S02]  /*1820*/  USHF.L.U32 UR34, UR16, 0x6, URZ ;  /* 0x0000000610227899 */ /* 0x000fe400080006ff */
[----:B------:R-:W-:Y:S02]  /*1830*/  USEL UR9, URZ, 0x1, UP0 ;  /* 0x00000001ff097887 */ /* 0x000fe40008000000 */
[----:B------:R-:W-:-:S02]  /*1840*/  USEL UR6, UR6, URZ, UP0 ;  /* 0x000000ff06067287 */ /* 0x000fc40008000000 */
[----:B------:R-:W-:Y:S02]  /*1850*/  UIADD3 UR20, UP0, UPT, UR22, 0x180, URZ ;  /* 0x0000018016147890 */ /* 0x000fe4000ff1e0ff */
[----:B------:R-:W-:Y:S01]  /*1860*/  ULEA UR8, UR6, UR4, 0x3 ;  /* 0x0000000406087291 */ /* 0x000fe2000f8e18ff */
[----:B------:R-:W-:Y:S01]  /*1870*/  LOP3.LUT R15, R15, UR9, RZ, 0x3c, !PT ;  /* 0x000000090f0f7c12 */ /* 0x000fe2000f8e3cff */
[----:B------:R-:W-:Y:S02]  /*1880*/  UIADD3.X UR27, UPT, UPT, URZ, UR23, URZ, UP1, !UPT ;  /* 0x00000017ff1b7290 */ /* 0x000fe40008ffe4ff */
[----:B------:R-:W-:Y:S01]  /*1890*/  UIADD3.X UR21, UPT, UPT, URZ, UR23, URZ, UP0, !UPT ;  /* 0x00000017ff157290 */ /* 0x000fe200087fe4ff */
[----:B-1----:R-:W-:Y:S01]  /*18a0*/  SHF.L.U32 R2, R15, 0x1f, RZ ;  /* 0x0000001f0f027819 */ /* 0x002fe200000006ff */
[----:B------:R-:W-:Y:S01]  /*18b0*/  UMOV UR18, 0x0 ;  /* 0x0000000000127882 */ /* 0x000fe20000000000 */
[----:B------:R-:W-:Y:S01]  /*18c0*/  UMOV UR19, 0x10000000 ;  /* 0x1000000000137882 */ /* 0x000fe20000000000 */
[----:B------:R-:W-:Y:S01]  /*18d0*/  UMOV UR12, UR36 ;  /* 0x00000024000c7c82 */ /* 0x000fe20008000000 */
[----:B------:R1:W1:Y:S01]  /*18e0*/  SYNCS.PHASECHK.TRANS64.TRYWAIT P0, [UR8+0x38], R2 ;  /* 0x00003802ff0075a7 */ /* 0x0002620008001108 */
[----:B------:R-:W-:Y:S01]  /*18f0*/  ULEA UR8, UR17, UR4, 0xd ;  /* 0x0000000411087291 */ /* 0x000fe2000f8e68ff */
[----:B------:R-:W-:Y:S01]  /*1900*/  UMOV UR9, UR33 ;  /* 0x0000002100097c82 */ /* 0x000fe20008000000 */
[----:B------:R-:W-:-:S02]  /*1910*/  UMOV UR10, UR34 ;  /* 0x00000022000a7c82 */ /* 0x000fc40008000000 */
[----:B------:R-:W-:Y:S02]  /*1920*/  UIADD3 UR32, UPT, UPT, UR8, 0x8400, URZ ;  /* 0x0000840008207890 */ /* 0x000fe4000fffe0ff */
[----:B------:R-:W-:Y:S02]  /*1930*/  UIADD3 UR8, UPT, UPT, UR8, 0x16400, URZ ;  /* 0x0001640008087890 */ /* 0x000fe4000fffe0ff */
[----:B------:R-:W-:Y:S01]  /*1940*/  UIADD3 UR16, UPT, UPT, UR16, 0x1, URZ ;  /* 0x0000000110107890 */ /* 0x000fe2000fffe0ff */
[----:B------:R-:W-:Y:S01]  /*1950*/  UMOV UR24, UR5 ;  /* 0x0000000500187c82 */ /* 0x000fe20008000000 */
[----:B------:R-:W-:Y:S02]  /*1960*/  UMOV UR17, UR6 ;  /* 0x0000000600117c82 */ /* 0x000fe40008000000 */
[----:B------:R-:W-:Y:S01]  /*1970*/  UISETP.NE.AND UP0, UPT, UR16, UR5, UPT ;  /* 0x000000051000728c */ /* 0x000fe2000bf05270 */
[----:B------:R1:W-:Y:S02]  /*1980*/  UTMALDG.3D [UR32], [UR26], desc[UR18] ;  /* 0x000012201a0075b4 */ /* 0x0003e40008011000 */
[----:B------:R1:W-:Y:S06]  /*1990*/  UTMALDG.3D [UR8], [UR20], desc[UR18] ;  /* 0x00001208140075b4 */ /* 0x0003ec0008011000 */
[----:B------:R-:W-:Y:S05]  /*19a0*/  BRA.U UP0, `(.L_x_25) ;  /* 0xfffffffd00647547 */ /* 0x000fea000b83ffff */
.L_x_20:
[----:B-1----:R-:W-:Y:S01]  /*19b0*/  ULEA UR8, UR6, UR4, 0x3 ;  /* 0x0000000406087291 */ /* 0x002fe2000f8e18ff */
[----:B------:R-:W-:Y:S01]  /*19c0*/  SHF.L.U32 R2, R15, 0x1f, RZ ;  /* 0x0000001f0f027819 */ /* 0x000fe200000006ff */
[----:B------:R-:W-:Y:S01]  /*19d0*/  @!P1 SYNCS.ARRIVE.TRANS64.A1T0 RZ, [UR4+0x98], RZ ;  /* 0x000098ffffff99a7 */ /* 0x000fe20008100004 */
[----:B------:R-:W-:-:S06]  /*19e0*/  UISETP.GT.AND UP0, UPT, UR15, UR14, UPT ;  /* 0x0000000e0f00728c */ /* 0x000fcc000bf04270 */
[----:B--2---:R1:W2:Y:S03]  /*19f0*/  SYNCS.PHASECHK.TRANS64.TRYWAIT P0, [UR8+0x38], R2 ;  /* 0x00003802ff0075a7 */ /* 0x0042a60008001108 */
[----:B------:R-:W-:Y:S05]  /*1a00*/  BRA.U !UP0, `(.L_x_26) ;  /* 0x0000000108a87547 */ /* 0x000fea000b800000 */
[----:B------:R-:W-:Y:S01]  /*1a10*/  UIADD3 UR21, UPT, UPT, UR7, UR24, URZ ;  /* 0x0000001807157290 */ /* 0x000fe2000fffe0ff */
[----:B------:R-:W-:-:S11]  /*1a20*/  UMOV UR25, UR6 ;  /* 0x0000000600197c82 */ /* 0x000fd60008000000 */
.L_x_31:
[----:B-1----:R-:W-:Y:S01]  /*1a30*/  ULEA UR17, UR25, UR4, 0x3 ;  /* 0x0000000419117291 */ /* 0x002fe2000f8e18ff */
[----:B--2---:R-:W-:Y:S01]  /*1a40*/  @!P5 MOV R3, 0x4000 ;  /* 0x000040000003d802 */ /* 0x004fe20000000f00 */
[----:B--2---:R-:W-:Y:S10]  /*1a50*/  @P0 BRA `(.L_x_27) ;  /* 0x00000000000c0947 */ /* 0x004ff40003800000 */
[----:B------:R-:W-:-:S04]  /*1a60*/  SHF.L.U32 R5, R15, 0x1f, RZ ;  /* 0x0000001f0f057819 */ /* 0x000fc800000006ff */
[----:B------:R-:W2:Y:S02]  /*1a70*/  SYNCS.PHASECHK.TRANS64.TRYWAIT P0, [UR17+0x38], R5 ;  /* 0x00003805ff0075a7 */ /* 0x000ea40008001111 */
[----:B--2---:R-:W-:Y:S05]  /*1a80*/  @!P0 BRA `(.L_x_28) ;  /* 0x0000006800508947 */ /* 0x004fea0003800000 */
.L_x_27:
[----:B------:R2:W-:Y:S01]  /*1a90*/  @!P5 SYNCS.ARRIVE.TRANS64 RZ, [UR17], R3 ;  /* 0x00000003ffffd9a7 */ /* 0x0005e20008000011 */
[----:B------:R-:W-:Y:S04]  /*1aa0*/  BSSY.RECONVERGENT B0, `(.L_x_29) ;  /* 0x0000003000007945 */ /* 0x000fe80003800200 */
[----:B------:R-:W-:Y:S05]  /*1ab0*/  @P4 BRA `(.L_x_30) ;  /* 0x0000000000044947 */ /* 0x000fea0003800000 */
[----:B------:R-:W-:Y:S05]  /*1ac0*/  BPT.TRAP 0x1 ;  /* 0x000000040000795c */ /* 0x000fea0000300000 */
.L_x_30:
[----:B------:R-:W-:Y:S05]  /*1ad0*/  BSYNC.RECONVERGENT B0 ;  /* 0x0000000000007941 */ /* 0x000fea0003800200 */
.L_x_29:
        /* <DEDUP_REMOVED lines=20> */
[----:B------:R-:W-:Y:S01]  /*1c20*/  UIADD3 UR8, UPT, UPT, UR8, 0x16400, URZ ;  /* 0x0001640008087890 */ /* 0x000fe2000fffe0ff */
[----:B------:R-:W-:Y:S01]  /*1c30*/  UMOV UR9, UR17 ;  /* 0x0000001100097c82 */ /* 0x000fe20008000000 */
[----:B------:R-:W-:Y:S01]  /*1c40*/  UMOV UR10, UR18 ;  /* 0x00000012000a7c82 */ /* 0x000fe20008000000 */
[----:B------:R-:W-:Y:S01]  /*1c50*/  UIADD3 UR24, UPT, UPT, UR24, 0x1, URZ ;  /* 0x0000000118187890 */ /* 0x000fe2000fffe0ff */
[----:B------:R-:W-:-:S03]  /*1c60*/  UMOV UR25, UR6 ;  /* 0x0000000600197c82 */ /* 0x000fc60008000000 */
[----:B------:R1:W-:Y:S01]  /*1c70*/  UTMALDG.3D [UR16], [UR30], desc[UR26] ;  /* 0x00001a101e0075b4 */ /* 0x0003e20008011000 */
[----:B------:R-:W-:Y:S01]  /*1c80*/  UISETP.NE.AND UP0, UPT, UR24, UR21, UPT ;  /* 0x000000151800728c */ /* 0x000fe2000bf05270 */
[----:B------:R1:W-:Y:S08]  /*1c90*/  UTMALDG.3D [UR8], [UR28], desc[UR26] ;  /* 0x00001a081c0075b4 */ /* 0x0003f00008011000 */
[----:B------:R-:W-:Y:S05]  /*1ca0*/  BRA.U UP0, `(.L_x_31) ;  /* 0xfffffffd00607547 */ /* 0x000fea000b83ffff */
.L_x_26:
[C---:B-1----:R-:W-:Y:S01]  /*1cb0*/  LEA R2, R14.reuse, UR4, 0x3 ;  /* 0x000000040e027c11 */ /* 0x042fe2000f8e18ff */
[----:B------:R-:W-:Y:S01]  /*1cc0*/  NOP ;  /* 0x0000000000007918 */ /* 0x000fe20000000000 */
[----:B--2---:R-:W-:Y:S02]  /*1cd0*/  SHF.L.U32 R3, R13, 0x1f, RZ ;  /* 0x0000001f0d037819 */ /* 0x004fe400000006ff */
[----:B------:R-:W-:Y:S02]  /*1ce0*/  LEA R4, R14, UR4, 0x4 ;  /* 0x000000040e047c11 */ /* 0x000fe4000f8e20ff */
[----:B------:R-:W1:Y:S02]  /*1cf0*/  SYNCS.PHASECHK.TRANS64.TRYWAIT P0, [R2+URZ+0xa0], R3 ;  /* 0x0000a003020075a7 */ /* 0x000e6400080011ff */
[----:B-1----:R-:W-:Y:S05]  /*1d00*/  @!P0 BRA `(.L_x_32) ;  /* 0x0000006400c88947 */ /* 0x002fea0003800000 */
.L_x_112:
[----:B------:R-:W2:Y:S01]  /*1d10*/  LDS.128 R4, [R4+0x130] ;  /* 0x0001300004047984 */ /* 0x000ea20000000c00 */
[----:B---3--:R-:W-:Y:S01]  /*1d20*/  ISETP.GE.AND P0, PT, R72, 0x1, PT ;  /* 0x000000014800780c */ /* 0x008fe20003f06270 */
[----:B-1----:R-:W-:Y:S01]  /*1d30*/  VIADD R2, R2, 0xb0 ;  /* 0x000000b002027836 */ /* 0x002fe20000000000 */
[----:B------:R-:W-:Y:S01]  /*1d40*/  @!PT LDS RZ, [RZ] ;  /* 0x00000000fffff984 */ /* 0x000fe20000000800 */
[----:B------:R-:W-:Y:S01]  /*1d50*/  @!PT LDS RZ, [RZ] ;  /* 0x00000000fffff984 */ /* 0x000fe20000000800 */
[----:B------:R-:W-:Y:S01]  /*1d60*/  @!PT LDS RZ, [RZ] ;  /* 0x00000000fffff984 */ /* 0x000fe20000000800 */
[----:B------:R-:W-:Y:S01]  /*1d70*/  @!PT LDS RZ, [RZ] ;  /* 0x00000000fffff984 */ /* 0x000fe20000000800 */
[----:B------:R1:W-:Y:S06]  /*1d80*/  MEMBAR.ALL.CTA ;  /* 0x0000000000007992 */ /* 0x0003ec0000008000 */
[----:B-1----:R-:W1:Y:S01]  /*1d90*/  FENCE.VIEW.ASYNC.S ;  /* 0x00000000000073c6 */ /* 0x002e620000000000 */
[----:B------:R-:W-:-:S04]  /*1da0*/  PRMT R2, RZ, 0x654, R2 ;  /* 0x00000654ff027816 */ /* 0x000fc80000000002 */
[----:B-1----:R1:W-:Y:S01]  /*1db0*/  SYNCS.ARRIVE.TRANS64.RED.A1T0 RZ, [R2+URZ], RZ ;  /* 0x000000ff02ff79a7 */ /* 0x0023e200081004ff */
[----:B--2---:R-:W-:-:S13]  /*1dc0*/  LOP3.LUT P2, RZ, R6, 0x1, RZ, 0xc0, !PT ;  /* 0x0000000106ff7812 */ /* 0x004fda000784c0ff */
[----:B------:R-:W-:Y:S01]  /*1dd0*/  @P2 SHF.R.U32.HI R3, RZ, 0x10, R5 ;  /* 0x00000010ff032819 */ /* 0x000fe20000011605 */
[----:B------:R-:W-:Y:S01]  /*1de0*/  VOTEU.ANY UP0, P2 ;  /* 0x0000000000ff7886 */ /* 0x000fe20001000100 */
[----:B------:R-:W-:Y:S02]  /*1df0*/  @P2 MOV R11, R4 ;  /* 0x00000004000b2202 */ /* 0x000fe40000000f00 */
[----:B------:R-:W-:Y:S02]  /*1e00*/  @P2 R2UR.BROADCAST UR8, R3 ;  /* 0x00000000030822ca */ /* 0x000fe400008e0000 */
[----:B------:R-:W-:-:S11]  /*1e10*/  @P2 LOP3.LUT R8, R5, 0xffff, RZ, 0xc0, !PT ;  /* 0x0000ffff05082812 */ /* 0x000fd600078ec0ff */
[----:B------:R-:W-:Y:S01]  /*1e20*/  @UP0 UMOV UR36, UR8 ;  /* 0x0000000800240c82 */ /* 0x000fe20008000000 */
[----:B-1----:R-:W-:Y:S05]  /*1e30*/  @!P0 BRA `(.L_x_33) ;  /* 0x0000000000b88947 */ /* 0x002fea0003800000 */
[----:B------:R-:W4:Y:S01]  /*1e40*/  LDC.64 R4, c[0x0][0xb18] ;  /* 0x0002c600ff047b82 */ /* 0x000f220000000a00 */
[----:B------:R-:W-:-:S07]  /*1e50*/  ISETP.NE.AND P3, PT, R72, 0x1, PT ;  /* 0x000000014800780c */ /* 0x000fce0003f65270 */
[----:B------:R-:W1:Y:S08]  /*1e60*/  LDC.64 R6, c[0x0][0xb10] ;  /* 0x0002c400ff067b82 */ /* 0x000e700000000a00 */
[----:B------:R-:W2:Y:S08]  /*1e70*/  LDC R16, c[0x0][0xb20] ;  /* 0x0002c800ff107b82 */ /* 0x000eb00000000800 */
[----:B------:R-:W3:Y:S01]  /*1e80*/  LDC R18, c[0x0][0xb0c] ;  /* 0x0002c300ff127b82 */ /* 0x000ee20000000800 */
[----:B----4-:R-:W-:Y:S01]  /*1e90*/  IMAD.HI.U32 R17, R0, R5, RZ ;  /* 0x0000000500117227 */ /* 0x010fe200078e00ff */
[----:B------:R-:W-:-:S03]  /*1ea0*/  ISETP.NE.AND P0, PT, R4, 0x1, PT ;  /* 0x000000010400780c */ /* 0x000fc60003f05270 */
[----:B------:R-:W-:-:S03]  /*1eb0*/  IMAD.HI.U32 R5, R8, R5, RZ ;  /* 0x0000000508057227 */ /* 0x000fc600078e00ff */
[----:B------:R-:W4:Y:S01]  /*1ec0*/  LDC.64 R2, c[0x0][0xb28] ;  /* 0x0002ca00ff027b82 */ /* 0x000f220000000a00 */
[----:B-1----:R-:W-:-:S04]  /*1ed0*/  IMAD.HI.U32 R20, R9, R6, RZ ;  /* 0x0000000609147227 */ /* 0x002fc800078e00ff */
[----:B------:R-:W-:Y:S01]  /*1ee0*/  IMAD.HI.U32 R22, R11, R6, RZ ;  /* 0x000000060b167227 */ /* 0x000fe200078e00ff */
[----:B------:R-:W-:Y:S02]  /*1ef0*/  SHF.R.U32.HI R20, RZ, R7, R20 ;  /* 0x00000007ff147219 */ /* 0x000fe40000011614 */
[-C--:B--2---:R-:W-:Y:S02]  /*1f00*/  SHF.R.U32.HI R17, RZ, R16.reuse, R17 ;  /* 0x00000010ff117219 */ /* 0x084fe40000011611 */
[----:B------:R-:W-:Y:S02]  /*1f10*/  SHF.R.U32.HI R5, RZ, R16, R5 ;  /* 0x00000010ff057219 */ /* 0x000fe40000011605 */
[----:B------:R-:W-:Y:S02]  /*1f20*/  SEL R17, R0, R17, !P0 ;  /* 0x0000001100117207 */ /* 0x000fe40004000000 */
[----:B------:R-:W-:Y:S02]  /*1f30*/  SHF.R.U32.HI R22, RZ, R7, R22 ;  /* 0x00000007ff167219 */ /* 0x000fe40000011616 */
[----:B---3--:R-:W-:-:S02]  /*1f40*/  ISETP.NE.AND P1, PT, R18, 0x1, PT ;  /* 0x000000011200780c */ /* 0x008fc40003f25270 */
[----:B------:R-:W-:Y:S02]  /*1f50*/  SEL R5, R8, R5, !P0 ;  /* 0x0000000508057207 */ /* 0x000fe40004000000 */
[----:B------:R-:W-:Y:S02]  /*1f60*/  SEL R19, R9, R20, !P1 ;  /* 0x0000001409137207 */ /* 0x000fe40004800000 */
[----:B------:R-:W-:Y:S01]  /*1f70*/  SEL R7, R11, R22, !P1 ;  /* 0x000000160b077207 */ /* 0x000fe20004800000 */
[----:B----4-:R-:W-:-:S04]  /*1f80*/  IMAD.HI.U32 R20, R17, R2, RZ ;  /* 0x0000000211147227 */ /* 0x010fc800078e00ff */
[----:B------:R-:W-:Y:S01]  /*1f90*/  IMAD.HI.U32 R6, R19, R2, RZ ;  /* 0x0000000213067227 */ /* 0x000fe200078e00ff */
[----:B------:R-:W-:-:S04]  /*1fa0*/  @P3 SHF.R.U32.HI R17, RZ, R3, R20 ;  /* 0x00000003ff113219 */ /* 0x000fc80000011614 */
[----:B------:R-:W-:Y:S01]  /*1fb0*/  @P3 SHF.R.U32.HI R19, RZ, R3, R6 ;  /* 0x00000003ff133219 */ /* 0x000fe20000011606 */
[----:B------:R-:W-:-:S04]  /*1fc0*/  IMAD R17, R72, R17, RZ ;  /* 0x0000001148117224 */ /* 0x000fc800078e02ff */
[----:B------:R-:W-:Y:S01]  /*1fd0*/  IMAD R6, R72, R19, RZ ;  /* 0x0000001348067224 */ /* 0x000fe200078e02ff */
[C---:B------:R-:W-:Y:S02]  /*1fe0*/  ISETP.GE.AND P0, PT, R5.reuse, R17, PT ;  /* 0x000000110500720c */ /* 0x040fe40003f06270 */
[----:B------:R-:W-:Y:S02]  /*1ff0*/  IADD3 R17, PT, PT, -R5, RZ, RZ ;  /* 0x000000ff05117210 */ /* 0x000fe40007ffe1ff */
[----:B------:R-:W-:Y:S01]  /*2000*/  ISETP.GE.OR P0, PT, R7, R6, P0 ;  /* 0x000000060700720c */ /* 0x000fe20000706670 */
[----:B------:R-:W-:-:S04]  /*2010*/  IMAD.HI.U32 R6, R5, R2, RZ ;  /* 0x0000000205067227 */ /* 0x000fc800078e00ff */
[----:B------:R-:W-:Y:S01]  /*2020*/  IMAD R8, R4, R17, R8 ;  /* 0x0000001104087224 */ /* 0x000fe200078e0208 */
[----:B------:R-:W-:-:S04]  /*2030*/  SHF.R.U32.HI R6, RZ, R3, R6 ;  /* 0x00000003ff067219 */ /* 0x000fc80000011606 */
[----:B------:R-:W-:-:S03]  /*2040*/  SEL R6, R5, R6, !P3 ;  /* 0x0000000605067207 */ /* 0x000fc60005800000 */
[----:B------:R-:W-:-:S04]  /*2050*/  @!P0 IMAD.HI.U32 R16, R7, R2, RZ ;  /* 0x0000000207108227 */ /* 0x000fc800078e00ff */
[----:B------:R-:W-:Y:S01]  /*2060*/  IMAD.MOV R2, RZ, RZ, -R6 ;  /* 0x000000ffff027224 */ /* 0x000fe200078e0a06 */
[----:B------:R-:W-:-:S03]  /*2070*/  @!P0 SHF.R.U32.HI R16, RZ, R3, R16 ;  /* 0x00000003ff108219 */ /* 0x000fc60000011610 */
[----:B------:R-:W-:Y:S01]  /*2080*/  IMAD R2, R72, R2, R5 ;  /* 0x0000000248027224 */ /* 0x000fe200078e0205 */
        /* <DEDUP_REMOVED lines=9> */
.L_x_33:
[----:B------:R-:W1:Y:S02]  /*2120*/  LDCU UR8, c[0x0][0xb30] ;  /* 0x00016600ff0877ac */ /* 0x000e640008000800 */
[----:B-1----:R-:W-:-:S09]  /*2130*/  UISETP.NE.AND UP0, UPT, UR8, 0x1, UPT ;  /* 0x000000010800788c */ /* 0x002fd2000bf05270 */
[----:B------:R-:W-:Y:S05]  /*2140*/  BRA.U UP0, `(.L_x_34) ;  /* 0x0000000100407547 */ /* 0x000fea000b800000 */
[----:B------:R-:W1:Y:S08]  /*2150*/  LDC.64 R4, c[0x0][0xb10] ;  /* 0x0002c400ff047b82 */ /* 0x000e700000000a00 */
[----:B------:R-:W2:Y:S08]  /*2160*/  LDC.64 R2, c[0x0][0xb18] ;  /* 0x0002c600ff027b82 */ /* 0x000eb00000000a00 */
[----:B------:R-:W3:Y:S08]  /*2170*/  LDC R6, c[0x0][0xb20] ;  /* 0x0002c800ff067b82 */ /* 0x000ef00000000800 */
[----:B------:R-:W4:Y:S01]  /*2180*/  LDC R16, c[0x0][0xb0c] ;  /* 0x0002c300ff107b82 */ /* 0x000f220000000800 */
[----:B-1----:R-:W-:-:S05]  /*2190*/  IMAD.HI.U32 R4, R11, R4, RZ ;  /* 0x000000040b047227 */ /* 0x002fca00078e00ff */
[----:B------:R-:W-:Y:S01]  /*21a0*/  SHF.R.U32.HI R4, RZ, R5, R4 ;  /* 0x00000005ff047219 */ /* 0x000fe20000011604 */
[----:B--2---:R-:W-:Y:S01]  /*21b0*/  IMAD.HI.U32 R3, R8, R3, RZ ;  /* 0x0000000308037227 */ /* 0x004fe200078e00ff */
[----:B------:R-:W-:-:S04]  /*21c0*/  ISETP.NE.AND P0, PT, R2, 0x1, PT ;  /* 0x000000010200780c */ /* 0x000fc80003f05270 */
[----:B---3--:R-:W-:-:S04]  /*21d0*/  SHF.R.U32.HI R3, RZ, R6, R3 ;  /* 0x00000006ff037219 */ /* 0x008fc80000011603 */
[----:B------:R-:W-:Y:S02]  /*21e0*/  SEL R3, R8, R3, !P0 ;  /* 0x0000000308037207 */ /* 0x000fe40004000000 */
[----:B----4-:R-:W-:-:S04]  /*21f0*/  ISETP.NE.AND P1, PT, R16, 0x1, PT ;  /* 0x000000011000780c */ /* 0x010fc80003f25270 */
[----:B------:R-:W-:-:S05]  /*2200*/  SEL R4, R11, R4, !P1 ;  /* 0x000000040b047207 */ /* 0x000fca0004800000 */
[----:B------:R-:W-:Y:S02]  /*2210*/  IMAD.IADD R5, R3, 0x1, -R4 ;  /* 0x0000000103057824 */ /* 0x000fe400078e0a04 */
[----:B------:R-:W-:Y:S02]  /*2220*/  IMAD.IADD R3, R4, 0x1, -R3 ;  /* 0x0000000104037824 */ /* 0x000fe400078e0a03 */
[----:B------:R-:W-:Y:S02]  /*2230*/  IMAD R11, R5, R16, R11 ;  /* 0x00000010050b7224 */ /* 0x000fe400078e020b */
[----:B------:R-:W-:-:S07]  /*2240*/  IMAD R8, R3, R2, R8 ;  /* 0x0000000203087224 */ /* 0x000fce00078e0208 */
.L_x_34:
[----:B------:R-:W-:Y:S01]  /*2250*/  VIADD R14, R14, 0x1 ;  /* 0x000000010e0e7836 */ /* 0x000fe20000000000 */
[----:B------:R-:W-:Y:S01]  /*2260*/  PLOP3.LUT P1, PT, PT, PT, PT, 0x80, 0x8 ;  /* 0x000000000008781c */ /* 0x000fe20003f2f070 */
[----:B------:R-:W-:Y:S02]  /*2270*/  IMAD.IADD R21, R11, 0x1, R170 ;  /* 0x000000010b157824 */ /* 0x000fe400078e02aa */
[----:B------:R-:W-:Y:S01]  /*2280*/  IMAD.IADD R20, R8, 0x1, R147 ;  /* 0x0000000108147824 */ /* 0x000fe200078e0293 */
[----:B------:R-:W-:-:S04]  /*2290*/  ISETP.NE.AND P0, PT, R14, 0x2, PT ;  /* 0x000000020e00780c */ /* 0x000fc80003f05270 */
[----:B------:R-:W-:Y:S02]  /*22a0*/  SEL R2, RZ, 0x1, P0 ;  /* 0x00000001ff027807 */ /* 0x000fe40000000000 */
[----:B------:R-:W-:Y:S02]  /*22b0*/  SEL R14, R14, RZ, P0 ;  /* 0x000000ff0e0e7207 */ /* 0x000fe40000000000 */
[----:B------:R-:W-:Y:S01]  /*22c0*/  LOP3.LUT R13, R13, R2, RZ, 0x3c, !PT ;  /* 0x000000020d0d7212 */ /* 0x000fe200078e3cff */
[----:B------:R-:W-:Y:S06]  /*22d0*/  @P2 BRA `(.L_x_35) ;  /* 0xfffffff000a02947 */ /* 0x000fec000383ffff */
[----:B------:R-:W-:Y:S01]  /*22e0*/  UIADD3 UR4, UPT, UPT, UR4, 0x38, URZ ;  /* 0x0000003804047890 */ /* 0x000fe2000fffe0ff */
[----:B------:R-:W-:-:S03]  /*22f0*/  SHF.L.U32 R3, R15, 0x1f, RZ ;  /* 0x0000001f0f037819 */ /* 0x000fc600000006ff */
[----:B------:R-:W-:-:S09]  /*2300*/  ULEA UR5, UR6, UR4, 0x3 ;  /* 0x0000000406057291 */ /* 0x000fd2000f8e18ff */
[----:B------:R-:W1:Y:S02]  /*2310*/  SYNCS.PHASECHK.TRANS64.TRYWAIT P0, [UR5], R3 ;  /* 0x00000003ff0075a7 */ /* 0x000e640008001105 */
[----:B-1----:R-:W-:Y:S05]  /*2320*/  @!P0 BRA `(.L_x_36) ;  /* 0x0000006000548947 */ /* 0x002fea0003800000 */
.L_x_114:
[----:B------:R-:W-:-:S04]  /*2330*/  UIADD3 UR6, UPT, UPT, UR6, 0x1, URZ ;  /* 0x0000000106067890 */ /* 0x000fc8000fffe0ff */
[----:B------:R-:W-:-:S04]  /*2340*/  UISETP.NE.AND UP0, UPT, UR6, 0x7, UPT ;  /* 0x000000070600788c */ /* 0x000fc8000bf05270 */
[----:B------:R-:W-:Y:S02]  /*2350*/  USEL UR7, URZ, 0x1, UP0 ;  /* 0x00000001ff077887 */ /* 0x000fe40008000000 */
[----:B------:R-:W-:-:S04]  /*2360*/  USEL UR6, UR6, URZ, UP0 ;  /* 0x000000ff06067287 */ /* 0x000fc80008000000 */
[----:B------:R-:W-:Y:S01]  /*2370*/  ULEA UR5, UR6, UR4, 0x3 ;  /* 0x0000000406057291 */ /* 0x000fe2000f8e18ff */
[----:B------:R-:W-:-:S04]  /*2380*/  LOP3.LUT R2, R15, UR7, RZ, 0x3c, !PT ;  /* 0x000000070f027c12 */ /* 0x000fc8000f8e3cff */
[----:B-1----:R-:W-:-:S04]  /*2390*/  SHF.L.U32 R3, R2, 0x1f, RZ ;  /* 0x0000001f02037819 */ /* 0x002fc800000006ff */
[----:B------:R-:W1:Y:S02]  /*23a0*/  SYNCS.PHASECHK.TRANS64.TRYWAIT P0, [UR5], R3 ;  /* 0x00000003ff0075a7 */ /* 0x000e640008001105 */
[----:B-1----:R-:W-:Y:S05]  /*23b0*/  @!P0 BRA `(.L_x_37) ;  /* 0x0000006000488947 */ /* 0x002fea0003800000 */
.L_x_116:
        /* <DEDUP_REMOVED lines=9> */
.L_x_118:
        /* <DEDUP_REMOVED lines=9> */
.L_x_120:
        /* <DEDUP_REMOVED lines=9> */
.L_x_122:
        /* <DEDUP_REMOVED lines=9> */
.L_x_124:
[----:B------:R-:W-:-:S04]  /*2600*/  UIADD3 UR6, UPT, UPT, UR6, 0x1, URZ ;  /* 0x0000000106067890 */ /* 0x000fc8000fffe0ff */
[----:B------:R-:W-:-:S04]  /*2610*/  UISETP.NE.AND UP0, UPT, UR6, 0x7, UPT ;  /* 0x000000070600788c */ /* 0x000fc8000bf05270 */
[----:B------:R-:W-:Y:S02]  /*2620*/  USEL UR5, URZ, 0x1, UP0 ;  /* 0x00000001ff057887 */ /* 0x000fe40008000000 */
[----:B------:R-:W-:-:S04]  /*2630*/  USEL UR6, UR6, URZ, UP0 ;  /* 0x000000ff06067287 */ /* 0x000fc80008000000 */
[----:B------:R-:W-:Y:S01]  /*2640*/  ULEA UR6, UR6, UR4, 0x3 ;  /* 0x0000000406067291 */ /* 0x000fe2000f8e18ff */
[----:B-1----:R-:W-:-:S04]  /*2650*/  LOP3.LUT R3, R2, UR5, RZ, 0x3c, !PT ;  /* 0x0000000502037c12 */ /* 0x002fc8000f8e3cff */
[----:B------:R-:W-:Y:S01]  /*2660*/  SHF.L.U32 R3, R3, 0x1f, RZ ;  /* 0x0000001f03037819 */ /* 0x000fe200000006ff */
[----:B----4-:R-:W-:-:S07]  /*2670*/  IMAD.U32 R0, RZ, RZ, UR6 ;  /* 0x00000006ff007e24 */ /* 0x010fce000f8e00ff */
.L_x_42:
[----:B-1----:R1:W2:Y:S02]  /*2680*/  SYNCS.PHASECHK.TRANS64.TRYWAIT P0, [R0+URZ], R3 ;  /* 0x00000003000075a7 */ /* 0x0022a400080011ff */
[----:B--2---:R-:W-:Y:S05]  /*2690*/  @!P0 NANOSLEEP.SYNCS 0x989680 ;  /* 0x009896800000895d */ /* 0x004fea0003900000 */
[----:B------:R-:W2:Y:S02]  /*26a0*/  @!P0 SYNCS.PHASECHK.TRANS64 P0, [R0+URZ], R3 ;  /* 0x00000003000085a7 */ /* 0x000ea400080010ff */
[----:B--2---:R-:W-:Y:S05]  /*26b0*/  @P0 EXIT ;  /* 0x000000000000094d */ /* 0x004fea0003800000 */
[----:B------:R-:W-:Y:S05]  /*26c0*/  BRA `(.L_x_42) ;  /* 0xfffffffc00ec7947 */ /* 0x000fea000383ffff */
.L_x_17:
[----:B------:R-:W-:-:S04]  /*26d0*/  UISETP.NE.AND UP1, UPT, UR37, URZ, UPT ;  /* 0x000000ff2500728c */ /* 0x000fc8000bf25270 */
[----:B------:R-:W-:-:S09]  /*26e0*/  UISETP.NE.OR UP1, UPT, UR8, 0x1, UP1 ;  /* 0x000000010800788c */ /* 0x000fd20008f25670 */
[----:B------:R-:W-:Y:S05]  /*26f0*/  BRA.U UP1, `(.L_x_43) ;  /* 0x0000000501487547 */ /* 0x000fea000b800000 */
[----:B------:R-:W-:Y:S01]  /*2700*/  ISETP.NE.AND P2, PT, R2, RZ, PT ;  /* 0x000000ff0200720c */ /* 0x000fe20003f45270 */
[----:B------:R-:W-:Y:S01]  /*2710*/  IMAD.MOV.U32 R12, RZ, RZ, 0x1 ;  /* 0x00000001ff0c7424 */ /* 0x000fe200078e00ff */
[----:B------:R-:W-:Y:S02]  /*2720*/  CS2R R10, SRZ ;  /* 0x00000000000a7805 */ /* 0x000fe4000001ff00 */
[----:B------:R-:W-:Y:S01]  /*2730*/  CS2R R8, SRZ ;  /* 0x0000000000087805 */ /* 0x000fe2000001ff00 */
[----:B------:R-:W-:Y:S01]  /*2740*/  UMOV UR4, 0x400 ;  /* 0x0000040000047882 */ /* 0x000fe20000000000 */
[----:B------:R-:W-:Y:S01]  /*2750*/  UMOV UR6, URZ ;  /* 0x000000ff00067c82 */ /* 0x000fe20008000000 */
[----:B------:R-:W-:-:S12]  /*2760*/  ULEA UR37, UR37, UR4, 0x18 ;  /* 0x0000000425257291 */ /* 0x000fd8000f8ec0ff */
.L_x_47:
[----:B------:R-:W-:Y:S02]  /*2770*/  LEA R0, R8, UR37, 0x3 ;  /* 0x0000002508007c11 */ /* 0x000fe4000f8e18ff */
[----:B------:R-:W-:-:S03]  /*2780*/  SHF.L.U32 R5, R9, 0x1f, RZ ;  /* 0x0000001f09057819 */ /* 0x000fc600000006ff */
[----:B------:R-:W-:Y:S01]  /*2790*/  VIADD R4, R0, 0x110 ;  /* 0x0000011000047836 */ /* 0x000fe20000000000 */
[----:B------:R-:W1:Y:S02]  /*27a0*/  SYNCS.PHASECHK.TRANS64.TRYWAIT P0, [R0+URZ+0x100], R5 ;  /* 0x00010005000075a7 */ /* 0x000e6400080011ff */
[----:B-1----:R-:W-:Y:S05]  /*27b0*/  @!P0 BRA `(.L_x_44) ;  /* 0x0000005c00c08947 */ /* 0x002fea0003800000 */
.L_x_125:
[----:B------:R-:W-:Y:S01]  /*27c0*/  ULEA UR5, UR6, UR37, 0x3 ;  /* 0x0000002506057291 */ /* 0x000fe2000f8e18ff */
[----:B------:R-:W-:Y:S02]  /*27d0*/  PRMT R4, RZ, 0x654, R4 ;  /* 0x00000654ff047816 */ /* 0x000fe40000000004 */
[----:B-1----:R-:W-:Y:S01]  /*27e0*/  SHF.L.U32 R5, R12, 0x1f, RZ ;  /* 0x0000001f0c057819 */ /* 0x002fe200000006ff */
[----:B------:R-:W-:Y:S01]  /*27f0*/  UIADD3 UR4, UPT, UPT, UR5, 0xa0, URZ ;  /* 0x000000a005047890 */ /* 0x000fe2000fffe0ff */
[----:B------:R1:W-:Y:S05]  /*2800*/  SYNCS.ARRIVE.TRANS64.RED.A1T0 RZ, [R4+URZ], RZ ;  /* 0x000000ff04ff79a7 */ /* 0x0003ea00081004ff */
[----:B------:R-:W-:Y:S01]  /*2810*/  IMAD.U32 R7, RZ, RZ, UR4 ;  /* 0x00000004ff077e24 */ /* 0x000fe2000f8e00ff */
[----:B------:R-:W2:Y:S04]  /*2820*/  SYNCS.PHASECHK.TRANS64.TRYWAIT P0, [UR5+0xb0], R5 ;  /* 0x0000b005ff0075a7 */ /* 0x000ea80008001105 */
[----:B------:R-:W-:Y:S01]  /*2830*/  PRMT R6, R2, 0x654, R7 ;  /* 0x0000065402067816 */ /* 0x000fe20000000007 */
[----:B-1----:R-:W-:Y:S01]  /*2840*/  @!P2 IMAD.MOV.U32 R4, RZ, RZ, 0x10 ;  /* 0x00000010ff04a424 */ /* 0x002fe200078e00ff */
[----:B--2---:R-:W-:Y:S06]  /*2850*/  @!P0 BRA `(.L_x_45) ;  /* 0x0000005c00ac8947 */ /* 0x004fec0003800000 */
.L_x_127:
[----:B------:R-:W-:Y:S01]  /*2860*/  ULEA UR4, UR6, UR37, 0x4 ;  /* 0x0000002506047291 */ /* 0x000fe2000f8e20ff */
[----:B------:R-:W-:Y:S01]  /*2870*/  SEL R3, R6, R3, !P2 ;  /* 0x0000000306037207 */ /* 0x000fe20005000000 */
[----:B------:R-:W-:Y:S01]  /*2880*/  UIADD3 UR5, UPT, UPT, UR5, 0xa0, URZ ;  /* 0x000000a005057890 */ /* 0x000fe2000fffe0ff */
[----:B-1----:R-:W-:Y:S01]  /*2890*/  LEA R0, R11, UR37, 0x3 ;  /* 0x000000250b007c11 */ /* 0x002fe2000f8e18ff */
[----:B------:R-:W-:Y:S01]  /*28a0*/  UIADD3 UR4, UPT, UPT, UR4, 0x130, URZ ;  /* 0x0000013004047890 */ /* 0x000fe2000fffe0ff */
[----:B------:R-:W-:Y:S01]  /*28b0*/  SHF.L.U32 R5, R10, 0x1f, RZ ;  /* 0x0000001f0a057819 */ /* 0x000fe200000006ff */
[----:B------:R1:W-:Y:S01]  /*28c0*/  @!P2 SYNCS.ARRIVE.TRANS64.RED RZ, [R3+URZ], R4 ;  /* 0x0000000403ffa9a7 */ /* 0x0003e200080004ff */
[----:B------:R-:W-:Y:S01]  /*28d0*/  UIADD3 UR6, UPT, UPT, UR6, 0x1, URZ ;  /* 0x0000000106067890 */ /* 0x000fe2000fffe0ff */
[----:B------:R-:W-:-:S03]  /*28e0*/  VIADD R8, R8, 0x1 ;  /* 0x0000000108087836 */ /* 0x000fc60000000000 */
[----:B------:R-:W-:Y:S02]  /*28f0*/  UISETP.NE.AND UP0, UPT, UR6, 0x2, UPT ;  /* 0x000000020600788c */ /* 0x000fe4000bf05270 */
[----:B------:R-:W-:Y:S06]  /*2900*/  UGETNEXTWORKID.BROADCAST [UR4], [UR5] ;  /* 0x00000000040073ca */ /* 0x000fec0008000100 */
[----:B------:R-:W-:Y:S01]  /*2910*/  USEL UR4, URZ, 0x1, UP0 ;  /* 0x00000001ff047887 */ /* 0x000fe20008000000 */
[----:B------:R-:W-:Y:S01]  /*2920*/  ISETP.NE.AND P0, PT, R8, 0x2, PT ;  /* 0x000000020800780c */ /* 0x000fe20003f05270 */
[----:B------:R-:W-:Y:S01]  /*2930*/  USEL UR6, UR6, URZ, UP0 ;  /* 0x000000ff06067287 */ /* 0x000fe20008000000 */
[----:B------:R-:W2:Y:S03]  /*2940*/  SYNCS.PHASECHK.TRANS64.TRYWAIT P1, [R0+URZ+0xa0], R5 ;  /* 0x0000a005000075a7 */ /* 0x000ea600080211ff */
[----:B------:R-:W-:Y:S01]  /*2950*/  LOP3.LUT R12, R12, UR4, RZ, 0x3c, !PT ;  /* 0x000000040c0c7c12 */ /* 0x000fe2000f8e3cff */
[----:B-12---:R-:W-:Y:S07]  /*2960*/  @!P1 BRA `(.L_x_46) ;  /* 0x0000005c00809947 */ /* 0x006fee0003800000 */
.L_x_128:
[C---:B------:R-:W-:Y:S01]  /*2970*/  LEA R4, R11.reuse, UR37, 0x4 ;  /* 0x000000250b047c11 */ /* 0x040fe2000f8e20ff */
[----:B-1----:R-:W-:Y:S01]  /*2980*/  VIADD R0, R0, 0xb0 ;  /* 0x000000b000007836 */ /* 0x002fe20000000000 */
[----:B------:R-:W-:Y:S01]  /*2990*/  SEL R8, R8, RZ, P0 ;  /* 0x000000ff08087207 */ /* 0x000fe20000000000 */
[----:B------:R-:W-:-:S03]  /*29a0*/  VIADD R11, R11, 0x1 ;  /* 0x000000010b0b7836 */ /* 0x000fc60000000000 */
[----:B------:R-:W1:Y:S01]  /*29b0*/  LDS.128 R4, [R4+0x130] ;  /* 0x0001300004047984 */ /* 0x000e620000000c00 */
[----:B------:R-:W-:Y:S02]  /*29c0*/  PRMT R0, RZ, 0x654, R0 ;  /* 0x00000654ff007816 */ /* 0x000fe40000000000 */
[C---:B------:R-:W-:Y:S01]  /*29d0*/  ISETP.NE.AND P1, PT, R11.reuse, 0x2, PT ;  /* 0x000000020b00780c */ /* 0x040fe20003f25270 */
[----:B------:R-:W-:Y:S01]  /*29e0*/  @!PT LDS RZ, [RZ] ;  /* 0x00000000fffff984 */ /* 0x000fe20000000800 */
[----:B------:R-:W-:Y:S01]  /*29f0*/  @!PT LDS RZ, [RZ] ;  /* 0x00000000fffff984 */ /* 0x000fe20000000800 */
[----:B------:R-:W-:Y:S01]  /*2a00*/  @!PT LDS RZ, [RZ] ;  /* 0x00000000fffff984 */ /* 0x000fe20000000800 */
[----:B------:R-:W-:Y:S01]  /*2a10*/  @!PT LDS RZ, [RZ] ;  /* 0x00000000fffff984 */ /* 0x000fe20000000800 */
[----:B------:R2:W-:Y:S06]  /*2a20*/  MEMBAR.ALL.CTA ;  /* 0x0000000000007992 */ /* 0x0005ec0000008000 */
[----:B--2---:R-:W2:Y:S01]  /*2a30*/  FENCE.VIEW.ASYNC.S ;  /* 0x00000000000073c6 */ /* 0x004ea20000000000 */
[----:B------:R-:W-:Y:S01]  /*2a40*/  SEL R11, R11, RZ, P1 ;  /* 0x000000ff0b0b7207 */ /* 0x000fe20000800000 */
[----:B--2---:R2:W-:Y:S01]  /*2a50*/  SYNCS.ARRIVE.TRANS64.RED.A1T0 RZ, [R0+URZ], RZ ;  /* 0x000000ff00ff79a7 */ /* 0x0045e200081004ff */
[----:B-1----:R-:W-:-:S02]  /*2a60*/  LOP3.LUT P3, RZ, R6, 0x1, RZ, 0xc0, !PT ;  /* 0x0000000106ff7812 */ /* 0x002fc4000786c0ff */
[----:B------:R-:W-:-:S04]  /*2a70*/  SEL R5, RZ, 0x1, P1 ;  /* 0x00000001ff057807 */ /* 0x000fc80000800000 */
[----:B------:R-:W-:Y:S02]  /*2a80*/  LOP3.LUT R10, R10, R5, RZ, 0x3c, !PT ;  /* 0x000000050a0a7212 */ /* 0x000fe400078e3cff */
[----:B--2---:R-:W-:-:S04]  /*2a90*/  SEL R0, RZ, 0x1, P0 ;  /* 0x00000001ff007807 */ /* 0x004fc80000000000 */
[----:B------:R-:W-:Y:S01]  /*2aa0*/  LOP3.LUT R9, R9, R0, RZ, 0x3c, !PT ;  /* 0x0000000009097212 */ /* 0x000fe200078e3cff */
[----:B------:R-:W-:Y:S06]  /*2ab0*/  @P3 BRA `(.L_x_47) ;  /* 0xfffffffc002c3947 */ /* 0x000fec000383ffff */
[----:B------:R-:W-:Y:S01]  /*2ac0*/  ULEA UR5, UR6, UR37, 0x3 ;  /* 0x0000002506057291 */ /* 0x000fe2000f8e18ff */
[----:B------:R-:W-:-:S08]  /*2ad0*/  SHF.L.U32 R3, R12, 0x1f, RZ ;  /* 0x0000001f0c037819 */ /* 0x000fd000000006ff */
[----:B------:R-:W1:Y:S02]  /*2ae0*/  SYNCS.PHASECHK.TRANS64 P0, [UR5+0xb0], R3 ;  /* 0x0000b003ff0075a7 */ /* 0x000e640008001005 */
[----:B-1----:R-:W-:Y:S05]  /*2af0*/  @P0 BRA `(.L_x_48) ;  /* 0x0000000000080947 */ /* 0x002fea0003800000 */
[----:B------:R-:W1:Y:S02]  /*2b00*/  SYNCS.PHASECHK.TRANS64.TRYWAIT P0, [UR5+0xb0], R3 ;  /* 0x0000b003ff0075a7 */ /* 0x000e640008001105 */
[----:B-1----:R-:W-:Y:S05]  /*2b10*/  @!P0 BRA `(.L_x_49) ;  /* 0x0000005c00288947 */ /* 0x002fea0003800000 */
.L_x_48:
[----:B------:R-:W-:-:S04]  /*2b20*/  UIADD3 UR4, UPT, UPT, UR6, 0x1, URZ ;  /* 0x0000000106047890 */ /* 0x000fc8000fffe0ff */
[----:B------:R-:W-:-:S04]  /*2b30*/  UISETP.NE.AND UP0, UPT, UR4, 0x2, UPT ;  /* 0x000000020400788c */ /* 0x000fc8000bf05270 */
[----:B------:R-:W-:Y:S02]  /*2b40*/  USEL UR7, URZ, 0x1, UP0 ;  /* 0x00000001ff077887 */ /* 0x000fe40008000000 */
[----:B------:R-:W-:-:S04]  /*2b50*/  USEL UR4, UR4, URZ, UP0 ;  /* 0x000000ff04047287 */ /* 0x000fc80008000000 */
[----:B------:R-:W-:Y:S01]  /*2b60*/  ULEA UR4, UR4, UR37, 0x3 ;  /* 0x0000002504047291 */ /* 0x000fe2000f8e18ff */
[----:B-1----:R-:W-:-:S04]  /*2b70*/  LOP3.LUT R3, R12, UR7, RZ, 0x3c, !PT ;  /* 0x000000070c037c12 */ /* 0x002fc8000f8e3cff */
[----:B------:R-:W-:-:S04]  /*2b80*/  SHF.L.U32 R0, R3, 0x1f, RZ ;  /* 0x0000001f03007819 */ /* 0x000fc800000006ff */
[----:B------:R-:W1:Y:S02]  /*2b90*/  SYNCS.PHASECHK.TRANS64 P0, [UR4+0xb0], R0 ;  /* 0x0000b000ff0075a7 */ /* 0x000e640008001004 */
[----:B-1----:R-:W-:Y:S05]  /*2ba0*/  @P0 EXIT ;  /* 0x000000000000094d */ /* 0x002fea0003800000 */
[----:B------:R-:W-:Y:S02]  /*2bb0*/  SHF.L.U32 R3, R3, 0x1f, RZ ;  /* 0x0000001f03037819 */ /* 0x000fe400000006ff */
[----:B------:R-:W-:-:S07]  /*2bc0*/  MOV R0, UR4 ;  /* 0x0000000400007c02 */ /* 0x000fce0008000f00 */
.L_x_50:
[----:B-1----:R1:W2:Y:S02]  /*2bd0*/  SYNCS.PHASECHK.TRANS64.TRYWAIT P0, [R0+URZ+0xb0], R3 ;  /* 0x0000b003000075a7 */ /* 0x0022a400080011ff */
[----:B--2---:R-:W-:Y:S05]  /*2be0*/  @!P0 NANOSLEEP.SYNCS 0x989680 ;  /* 0x009896800000895d */ /* 0x004fea0003900000 */
[----:B------:R-:W2:Y:S02]  /*2bf0*/  @!P0 SYNCS.PHASECHK.TRANS64 P0, [R0+URZ+0xb0], R3 ;  /* 0x0000b003000085a7 */ /* 0x000ea400080010ff */
[----:B--2---:R-:W-:Y:S05]  /*2c00*/  @P0 EXIT ;  /* 0x000000000000094d */ /* 0x004fea0003800000 */
[----:B------:R-:W-:Y:S05]  /*2c10*/  BRA `(.L_x_50) ;  /* 0xfffffffc00ec7947 */ /* 0x000fea000383ffff */
.L_x_43:
[----:B------:R-:W-:-:S09]  /*2c20*/  UISETP.NE.AND UP1, UPT, UR8, URZ, UPT ;  /* 0x000000ff0800728c */ /* 0x000fd2000bf25270 */
[----:B------:R-:W-:Y:S05]  /*2c30*/  BRA.U UP1, `(.L_x_51) ;  /* 0x0000000d017c7547 */ /* 0x000fea000b800000 */
[----:B------:R-:W-:Y:S01]  /*2c40*/  UMOV UR4, 0x40 ;  /* 0x0000004000047882 */ /* 0x000fe20000000000 */
[----:B------:R-:W-:Y:S01]  /*2c50*/  NOP ;  /* 0x0000000000007918 */ /* 0x000fe20000000000 */
[----:B------:R-:W-:Y:S01]  /*2c60*/  ULEA UR4, UR37, UR4, 0x18 ;  /* 0x0000000425047291 */ /* 0x000fe2000f8ec0ff */
[----:B------:R-:W-:Y:S02]  /*2c70*/  UMOV UR5, 0x400 ;  /* 0x0000040000057882 */ /* 0x000fe40000000000 */
[----:B------:R-:W-:-:S06]  /*2c80*/  ULEA UR37, UR37, UR5, 0x18 ;  /* 0x0000000525257291 */ /* 0x000fcc000f8ec0ff */
[----:B------:R-:W1:Y:S02]  /*2c90*/  LDS.U8 R0, [UR4+0x1c] ;  /* 0x00001c04ff007984 */ /* 0x000e640008000000 */
[----:B-1----:R-:W-:-:S13]  /*2ca0*/  ISETP.NE.AND P0, PT, R0, RZ, PT ;  /* 0x000000ff0000720c */ /* 0x002fda0003f05270 */
[----:B------:R-:W-:Y:S05]  /*2cb0*/  @P0 BRA `(.L_x_52) ;  /* 0x0000000000580947 */ /* 0x000fea0003800000 */
[----:B------:R-:W-:-:S13]  /*2cc0*/  ELECT P0, URZ, PT ;  /* 0x0000000000ff782f */ /* 0x000fda0003800000 */
[----:B------:R-:W-:Y:S05]  /*2cd0*/  @!P0 BRA `(.L_x_53) ;  /* 0x0000000000608947 */ /* 0x000fea0003800000 */
[----:B------:R-:W-:Y:S01]  /*2ce0*/  UMOV UR5, 0x10 ;  /* 0x0000001000057882 */ /* 0x000fe20000000000 */
[----:B------:R-:W-:Y:S01]  /*2cf0*/  HFMA2 R0, -RZ, RZ, 0, 5.9604644775390625e-08 ;  /* 0x00000001ff007431 */ /* 0x000fe200000001ff */
[----:B------:R-:W-:-:S03]  /*2d00*/  MOV R2, 0xffff ;  /* 0x0000ffff00027802 */ /* 0x000fc60000000f00 */
[----:B------:R-:W-:Y:S04]  /*2d10*/  DEPBAR.LE SB1, 0x36 ;  /* 0x00009d800000791a */ /* 0x000fe80000000000 */
[----:B------:R-:W1:Y:S02]  /*2d20*/  UTCATOMSWS.FIND_AND_SET.ALIGN UP0, UR5, UR5 ;  /* 0x00000005000575e3 */ /* 0x000e640008000800 */
[----:B-1----:R-:W-:Y:S01]  /*2d30*/  MOV R3, UR5 ;  /* 0x0000000500037c02 */ /* 0x002fe20008000f00 */
[----:B------:R-:W-:Y:S06]  /*2d40*/  BRA.U UP0, `(.L_x_54) ;  /* 0x0000000100187547 */ /* 0x000fec000b800000 */
.L_x_55:
[----:B------:R-:W-:Y:S05]  /*2d50*/  NANOSLEEP 0x64 ;  /* 0x000000640000795d */ /* 0x000fea0003800000 */
[----:B------:R-:W-:-:S05]  /*2d60*/  UMOV UR5, 0x10 ;  /* 0x0000001000057882 */ /* 0x000fca0000000000 */
[----:B------:R-:W-:Y:S04]  /*2d70*/  DEPBAR.LE SB1, 0x36 ;  /* 0x00009d800000791a */ /* 0x000fe80000000000 */
[----:B------:R-:W1:Y:S02]  /*2d80*/  UTCATOMSWS.FIND_AND_SET.ALIGN UP0, UR5, UR5 ;  /* 0x00000005000575e3 */ /* 0x000e640008000800 */
[----:B-1----:R-:W-:Y:S01]  /*2d90*/  MOV R3, UR5 ;  /* 0x0000000500037c02 */ /* 0x002fe20008000f00 */
[----:B------:R-:W-:Y:S05]  /*2da0*/  BRA.U !UP0, `(.L_x_55) ;  /* 0xfffffffd08e87547 */ /* 0x000fea000b83ffff */
.L_x_54:
[-C--:B------:R-:W-:Y:S02]  /*2db0*/  SHF.L.U32 R2, R2, R3.reuse, RZ ;  /* 0x0000000302027219 */ /* 0x080fe400000006ff */
[----:B------:R-:W-:Y:S01]  /*2dc0*/  SHF.L.U32 R0, R0, R3, RZ ;  /* 0x0000000300007219 */ /* 0x000fe200000006ff */
[----:B------:R-:W-:Y:S02]  /*2dd0*/  IMAD.SHL.U32 R3, R3, 0x20, RZ ;  /* 0x0000002003037824 */ /* 0x000fe400078e00ff */
[----:B------:R1:W-:Y:S04]  /*2de0*/  ATOMS.OR RZ, [UR4+0x14], R2 ;  /* 0x00001402ffff798c */ /* 0x0003e8000b000004 */
[----:B------:R1:W-:Y:S04]  /*2df0*/  ATOMS.OR RZ, [UR4+0x18], R0 ;  /* 0x00001800ffff798c */ /* 0x0003e8000b000004 */
[----:B------:R1:W-:Y:S01]  /*2e00*/  STS [UR37+0x150], R3 ;  /* 0x00015003ff007988 */ /* 0x0003e20008000825 */
[----:B------:R-:W-:Y:S05]  /*2e10*/  BRA `(.L_x_53) ;  /* 0x0000000000107947 */ /* 0x000fea0003800000 */
.L_x_52:
[----:B------:R-:W-:Y:S02]  /*2e20*/  MOV R0, 0xffffffff ;  /* 0xffffffff00007802 */ /* 0x000fe40000000f00 */
[----:B------:R-:W-:-:S03]  /*2e30*/  MOV R2, 0x2e60 ;  /* 0x00002e6000027802 */ /* 0x000fc60000000f00 */
[----:B------:R1:W-:Y:S04]  /*2e40*/  STS [UR37+0x150], R0 ;  /* 0x00015000ff007988 */ /* 0x0003e80008000825 */
[----:B-1-3-5:R-:W-:Y:S05]  /*2e50*/  CALL.REL.NOINC `($__internal_1_$__cuda_sm10x_tcgen05_guardrail_trap_phase_invalid_during_alloc) ;  /* 0x0000005c00e47944 */ /* 0x02afea0003c00000 */
.L_x_53:
[----:B------:R-:W-:Y:S05]  /*2e60*/  WARPSYNC.ALL ;  /* 0x0000000000007948 */ /* 0x000fea0003800000 */
[----:B------:R-:W2:Y:S01]  /*2e70*/  S2UR UR6, SR_CgaCtaId ;  /* 0x00000000000679c3 */ /* 0x000ea20000008800 */
[----:B------:R-:W-:Y:S01]  /*2e80*/  UMOV UR4, 0x400 ;  /* 0x0000040000047882 */ /* 0x000fe20000000000 */
[----:B------:R-:W-:-:S06]  /*2e90*/  NOP ;  /* 0x0000000000007918 */ /* 0x000fcc0000000000 */
[----:B------:R-:W-:Y:S06]  /*2ea0*/  BAR.ARV 0x6, 0xa0 ;  /* 0x0182800000007b1d */ /* 0x000fec0000002000 */
[----:B------:R-:W4:Y:S01]  /*2eb0*/  LDCU UR7, c[0x0][0x38c] ;  /* 0x00007180ff0777ac */ /* 0x000f220008000800 */
[----:B------:R-:W-:Y:S01]  /*2ec0*/  IMAD.MOV.U32 R11, RZ, RZ, 0x1 ;  /* 0x00000001ff0b7424 */ /* 0x000fe200078e00ff */
[----:B------:R-:W-:Y:S01]  /*2ed0*/  CS2R R8, SRZ ;  /* 0x0000000000087805 */ /* 0x000fe2000001ff00 */
[----:B------:R-:W-:Y:S01]  /*2ee0*/  IMAD.MOV.U32 R10, RZ, RZ, RZ ;  /* 0x000000ffff0a7224 */ /* 0x000fe200078e00ff */
[----:B------:R-:W-:Y:S01]  /*2ef0*/  UMOV UR18, URZ ;  /* 0x000000ff00127c82 */ /* 0x000fe20008000000 */
[----:B------:R-:W-:Y:S01]  /*2f00*/  UMOV UR17, URZ ;  /* 0x000000ff00117c82 */ /* 0x000fe20008000000 */
[----:B------:R-:W-:Y:S01]  /*2f10*/  UMOV UR22, 0x0 ;  /* 0x0000000000167882 */ /* 0x000fe20000000000 */
[----:B------:R-:W-:Y:S01]  /*2f20*/  UMOV UR23, 0x8200490 ;  /* 0x0820049000177882 */ /* 0x000fe20000000000 */
[----:B------:R-:W-:Y:S01]  /*2f30*/  UMOV UR20, 0x0 ;  /* 0x0000000000147882 */ /* 0x000fe20000000000 */
[----:B------:R-:W-:Y:S01]  /*2f40*/  UMOV UR21, 0x8200490 ;  /* 0x0820049000157882 */ /* 0x000fe20000000000 */
[----:B--2---:R-:W-:Y:S01]  /*2f50*/  ULEA UR6, UR6, UR4, 0x18 ;  /* 0x0000000406067291 */ /* 0x004fe2000f8ec0ff */
[----:B------:R-:W2:Y:S03]  /*2f60*/  LDCU UR4, c[0x0][0x38c] ;  /* 0x00007180ff0477ac */ /* 0x000ea60008000800 */
[----:B------:R-:W-:-:S02]  /*2f70*/  UIADD3 UR11, UPT, UPT, UR6, 0x8400, URZ ;  /* 0x00008400060b7890 */ /* 0x000fc4000fffe0ff */
[----:B----4-:R-:W-:-:S03]  /*2f80*/  UIADD3 UR7, UPT, UPT, UR7, 0x3f, URZ ;  /* 0x0000003f07077890 */ /* 0x010fc6000fffe0ff */
[----:B-1----:R-:W1:Y:S01]  /*2f90*/  LDS R0, [UR6+0x150] ;  /* 0x00015006ff007984 */ /* 0x002e620008000800 */
[----:B------:R-:W-:Y:S02]  /*2fa0*/  UIADD3 UR12, UPT, UPT, UR6, 0x16400, URZ ;  /* 0x00016400060c7890 */ /* 0x000fe4000fffe0ff */
[----:B------:R-:W-:Y:S02]  /*2fb0*/  USHF.R.S32.HI UR5, URZ, 0x1f, UR7 ;  /* 0x0000001fff057899 */ /* 0x000fe40008011407 */
[----:B------:R-:W-:Y:S02]  /*2fc0*/  USHF.R.U32.HI UR11, URZ, 0x4, UR11 ;  /* 0x00000004ff0b7899 */ /* 0x000fe4000801160b */
[----:B------:R-:W-:Y:S02]  /*2fd0*/  ULEA.HI UR5, UR5, UR7, URZ, 0x6 ;  /* 0x0000000705057291 */ /* 0x000fe4000f8f30ff */
[----:B------:R-:W-:Y:S02]  /*2fe0*/  USHF.R.U32.HI UR12, URZ, 0x4, UR12 ;  /* 0x00000004ff0c7899 */ /* 0x000fe4000801160c */
[----:B------:R-:W-:-:S02]  /*2ff0*/  USHF.R.S32.HI UR5, URZ, 0x6, UR5 ;  /* 0x00000006ff057899 */ /* 0x000fc40008011405 */
[----:B------:R-:W-:Y:S02]  /*3000*/  ULOP3.LUT UR11, UR11, 0x3fff, URZ, 0xc0, !UPT ;  /* 0x00003fff0b0b7892 */ /* 0x000fe4000f8ec0ff */
[----:B------:R-:W-:Y:S02]  /*3010*/  UISETP.LT.AND UP0, UPT, UR5, 0x1, UPT ;  /* 0x000000010500788c */ /* 0x000fe4000bf01270 */
[----:B------:R-:W-:Y:S02]  /*3020*/  ULOP3.LUT UR12, UR12, 0x3fff, URZ, 0xc0, !UPT ;  /* 0x00003fff0c0c7892 */ /* 0x000fe4000f8ec0ff */
[----:B------:R-:W-:Y:S02]  /*3030*/  USEL UR10, UR5, 0x1, !UP0 ;  /* 0x00000001050a7887 */ /* 0x000fe4000c000000 */
[----:B------:R-:W-:Y:S02]  /*3040*/  ULOP3.LUT UR11, UR11, 0x10000, URZ, 0xfc, !UPT ;  /* 0x000100000b0b7892 */ /* 0x000fe4000f8efcff */
[----:B------:R-:W-:-:S02]  /*3050*/  ULOP3.LUT UR12, UR12, 0x10000, URZ, 0xfc, !UPT ;  /* 0x000100000c0c7892 */ /* 0x000fc4000f8efcff */
[----:B------:R-:W-:Y:S02]  /*3060*/  UIADD3 UR10, UPT, UPT, -UR10, URZ, URZ ;  /* 0x000000ff0a0a7290 */ /* 0x000fe4000fffe1ff */
[----:B--2---:R-:W-:Y:S01]  /*3070*/  UISETP.GE.AND UP3, UPT, UR4, 0x1, UPT ;  /* 0x000000010400788c */ /* 0x004fe2000bf66270 */
[----:B-1----:R-:W-:-:S15]  /*3080*/  R2UR UR19, R0 ;  /* 0x00000000001372ca */ /* 0x002fde00000e0000 */
.L_x_62:
[----:B------:R-:W-:Y:S02]  /*3090*/  LEA R0, R10, UR6, 0x3 ;  /* 0x000000060a007c11 */ /* 0x000fe4000f8e18ff */
[----:B------:R-:W-:Y:S02]  /*30a0*/  SHF.L.U32 R5, R9, 0x1f, RZ ;  /* 0x0000001f09057819 */ /* 0x000fe400000006ff */
[----:B------:R-:W-:Y:S01]  /*30b0*/  PLOP3.LUT P0, PT, PT, PT, UP3, 0x80, 0x8 ;  /* 0x000000000008781c */ /* 0x000fe20003f0f038 */
[----:B------:R-:W-:Y:S01]  /*30c0*/  VIADD R3, R0, 0xb0 ;  /* 0x000000b000037836 */ /* 0x000fe20000000000 */
[----:B-1----:R-:W1:Y:S02]  /*30d0*/  SYNCS.PHASECHK.TRANS64.TRYWAIT P1, [R0+URZ+0xa0], R5 ;  /* 0x0000a005000075a7 */ /* 0x002e6400080211ff */
[----:B-1--4-:R-:W-:Y:S09]  /*30e0*/  @!P1 BRA `(.L_x_56) ;  /* 0x0000005400cc9947 */ /* 0x012ff20003800000 */
.L_x_130:
[----:B------:R-:W-:Y:S01]  /*30f0*/  LEA R4, R10, UR6, 0x4 ;  /* 0x000000060a047c11 */ /* 0x000fe2000f8e20ff */
[----:B------:R-:W-:Y:S01]  /*3100*/  @UP3 ULEA UR4, UR17, UR6, 0x3 ;  /* 0x0000000611043291 */ /* 0x000fe2000f8e18ff */
[----:B------:R-:W-:Y:S01]  /*3110*/  PLOP3.LUT P2, PT, PT, PT, PT, 0x80, 0x8 ;  /* 0x000000000008781c */ /* 0x000fe20003f4f070 */
[----:B------:R-:W-:Y:S01]  /*3120*/  ULEA UR8, UR18, UR6, 0x3 ;  /* 0x0000000612087291 */ /* 0x000fe2000f8e18ff */
[----:B------:R-:W-:Y:S01]  /*3130*/  PRMT R3, RZ, 0x654, R3 ;  /* 0x00000654ff037816 */ /* 0x000fe20000000003 */
[----:B------:R-:W-:Y:S01]  /*3140*/  ULEA UR9, UR18, UR19, 0x7 ;  /* 0x0000001312097291 */ /* 0x000fe2000f8e38ff */
[----:B-1----:R-:W1:Y:S01]  /*3150*/  LDS.128 R4, [R4+0x130] ;  /* 0x0001300004047984 */ /* 0x002e620000000c00 */
[----:B------:R-:W-:Y:S02]  /*3160*/  @P0 SHF.L.U32 R2, R8, 0x1f, RZ ;  /* 0x0000001f08020819 */ /* 0x000fe400000006ff */
[----:B------:R-:W-:Y:S01]  /*3170*/  SHF.L.U32 R0, R11, 0x1f, RZ ;  /* 0x0000001f0b007819 */ /* 0x000fe200000006ff */
[----:B------:R-:W-:Y:S01]  /*3180*/  @!PT LDS RZ, [RZ] ;  /* 0x00000000fffff984 */ /* 0x000fe20000000800 */
[----:B------:R-:W-:Y:S01]  /*3190*/  @!PT LDS RZ, [RZ] ;  /* 0x00000000fffff984 */ /* 0x000fe20000000800 */
[----:B------:R-:W-:Y:S01]  /*31a0*/  @!PT LDS RZ, [RZ] ;  /* 0x00000000fffff984 */ /* 0x000fe20000000800 */
[----:B------:R-:W-:Y:S01]  /*31b0*/  @!PT LDS RZ, [RZ] ;  /* 0x00000000fffff984 */ /* 0x000fe20000000800 */
[----:B------:R2:W-:Y:S06]  /*31c0*/  MEMBAR.ALL.CTA ;  /* 0x0000000000007992 */ /* 0x0005ec0000008000 */
[----:B--2---:R-:W2:Y:S02]  /*31d0*/  FENCE.VIEW.ASYNC.S ;  /* 0x00000000000073c6 */ /* 0x004ea40000000000 */
[----:B--2---:R2:W-:Y:S01]  /*31e0*/  SYNCS.ARRIVE.TRANS64.RED.A1T0 RZ, [R3+URZ], RZ ;  /* 0x000000ff03ff79a7 */ /* 0x0045e200081004ff */
[----:B------:R2:W4:Y:S01]  /*31f0*/  @P0 SYNCS.PHASECHK.TRANS64.TRYWAIT P2, [UR4], R2 ;  /* 0x00000002ff0005a7 */ /* 0x0005220008041104 */
[----:B-1----:R-:W-:Y:S01]  /*3200*/  LOP3.LUT P1, RZ, R6, 0x1, RZ, 0xc0, !PT ;  /* 0x0000000106ff7812 */ /* 0x002fe2000782c0ff */
[----:B------:R-:W1:Y:S02]  /*3210*/  SYNCS.PHASECHK.TRANS64.TRYWAIT P0, [UR8+0xe0], R0 ;  /* 0x0000e000ff0075a7 */ /* 0x000e640008001108 */
[----:B-12-4-:R-:W-:Y:S10]  /*3220*/  @!P0 BRA `(.L_x_57) ;  /* 0x0000005400908947 */ /* 0x016ff40003800000 */
.L_x_132:
[----:B------:R-:W-:Y:S01]  /*3230*/  IADD3 R10, PT, PT, R10, 0x1, RZ ;  /* 0x000000010a0a7810 */ /* 0x000fe20007ffe0ff */
[----:B------:R-:W-:Y:S06]  /*3240*/  BRA.U !UP3, `(.L_x_58) ;  /* 0x000000010b987547 */ /* 0x000fec000b800000 */
[----:B------:R-:W-:Y:S01]  /*3250*/  UPLOP3.LUT UP4, UPT, UPT, UPT, UPT, 0x40, 0x4 ;  /* 0x000000000004789c */ /* 0x000fe20003f8e870 */
[----:B------:R-:W-:Y:S01]  /*3260*/  UMOV UR16, UR10 ;  /* 0x0000000a00107c82 */ /* 0x000fe20008000000 */
[----:B------:R-:W-:Y:S01]  /*3270*/  UMOV UR15, UR5 ;  /* 0x00000005000f7c82 */ /* 0x000fe20008000000 */
[----:B------:R-:W-:-:S08]  /*3280*/  UMOV UR14, UR17 ;  /* 0x00000011000e7c82 */ /* 0x000fd00008000000 */
.L_x_61:
[----:B------:R-:W-:Y:S02]  /*3290*/  UIADD3 UR16, UPT, UPT, UR16, 0x1, URZ ;  /* 0x0000000110107890 */ /* 0x000fe4000fffe0ff */
[----:B--2---:R-:W-:Y:S02]  /*32a0*/  ULEA UR7, UR14, UR6, 0x3 ;  /* 0x000000060e077291 */ /* 0x004fe4000f8e18ff */
[----:B------:R-:W-:Y:S01]  /*32b0*/  UISETP.NE.AND UP0, UPT, UR16, URZ, UPT ;  /* 0x000000ff1000728c */ /* 0x000fe2000bf05270 */
[----:B----4-:R-:W-:Y:S10]  /*32c0*/  @P2 BRA `(.L_x_59) ;  /* 0x00000000000c2947 */ /* 0x010ff40003800000 */
[----:B-1----:R-:W-:Y:S04]  /*32d0*/  SHF.L.U32 R3, R8, 0x1f, RZ ;  /* 0x0000001f08037819 */ /* 0x002fe800000006ff */
[----:B------:R-:W1:Y:S02]  /*32e0*/  SYNCS.PHASECHK.TRANS64.TRYWAIT P0, [UR7], R3 ;  /* 0x00000003ff0075a7 */ /* 0x000e640008001107 */
[----:B-1----:R-:W-:Y:S05]  /*32f0*/  @!P0 BRA `(.L_x_60) ;  /* 0x0000005400748947 */ /* 0x002fea0003800000 */
.L_x_59:
[----:B------:R-:W-:Y:S01]  /*3300*/  UISETP.NE.AND UP1, UPT, UR15, 0x1, UPT ;  /* 0x000000010f00788c */ /* 0x000fe2000bf25270 */
[----:B------:R-:W-:Y:S01]  /*3310*/  PLOP3.LUT P2, PT, PT, PT, PT, 0x80, 0x8 ;  /* 0x000000000008781c */ /* 0x000fe20003f4f070 */
[----:B------:R-:W-:Y:S02]  /*3320*/  UIADD3 UR17, UPT, UPT, UR14, 0x1, URZ ;  /* 0x000000010e117890 */ /* 0x000fe4000fffe0ff */
[----:B------:R-:W-:Y:S02]  /*3330*/  ULEA UR24, UR14, UR12, 0x9 ;  /* 0x0000000c0e187291 */ /* 0x000fe4000f8e48ff */
[----:B------:R-:W-:Y:S01]  /*3340*/  UISETP.NE.AND UP2, UPT, UR17, 0x7, UPT ;  /* 0x000000071100788c */ /* 0x000fe2000bf45270 */
[----:B------:R-:W-:Y:S01]  /*3350*/  PLOP3.LUT P0, PT, PT, PT, UP1, 0x80, 0x8 ;  /* 0x000000000008781c */ /* 0x000fe20003f0f018 */
[----:B------:R-:W-:Y:S02]  /*3360*/  ULEA UR26, UR14, UR11, 0x9 ;  /* 0x0000000b0e1a7291 */ /* 0x000fe4000f8e48ff */
[----:B------:R-:W-:Y:S02]  /*3370*/  USEL UR13, URZ, 0x1, UP2 ;  /* 0x00000001ff0d7887 */ /* 0x000fe40009000000 */
[----:B------:R-:W-:Y:S02]  /*3380*/  USEL UR17, UR17, URZ, UP2 ;  /* 0x000000ff11117287 */ /* 0x000fe40009000000 */
[----:B------:R-:W-:Y:S02]  /*3390*/  UIADD3 UR30, UPT, UPT, UR24, 0x2, URZ ;  /* 0x00000002181e7890 */ /* 0x000fe4000fffe0ff */
[----:B------:R-:W-:Y:S01]  /*33a0*/  @UP1 ULEA UR4, UR17, UR6, 0x3 ;  /* 0x0000000611041291 */ /* 0x000fe2000f8e18ff */
[----:B------:R-:W-:Y:S01]  /*33b0*/  LOP3.LUT R8, R8, UR13, RZ, 0x3c, !PT ;  /* 0x0000000d08087c12 */ /* 0x000fe2000f8e3cff */
[----:B------:R-:W-:Y:S02]  /*33c0*/  UIADD3 UR28, UPT, UPT, UR26, 0x2, URZ ;  /* 0x000000021a1c7890 */ /* 0x000fe4000fffe0ff */
[----:B------:R-:W-:Y:S01]  /*33d0*/  UIADD3 UR7, UPT, UPT, UR7, 0x38, URZ ;  /* 0x0000003807077890 */ /* 0x000fe2000fffe0ff */
[----:B-1----:R-:W-:Y:S01]  /*33e0*/  @P0 SHF.L.U32 R0, R8, 0x1f, RZ ;  /* 0x0000001f08000819 */ /* 0x002fe200000006ff */
[----:B------:R-:W-:Y:S01]  /*33f0*/  UMOV UR25, 0x80004020 ;  /* 0x8000402000197882 */ /* 0x000fe20000000000 */
[----:B------:R-:W-:Y:S01]  /*3400*/  UMOV UR27, 0x80004020 ;  /* 0x80004020001b7882 */ /* 0x000fe20000000000 */
[----:B------:R-:W-:Y:S01]  /*3410*/  UMOV UR31, 0x80004020 ;  /* 0x80004020001f7882 */ /* 0x000fe20000000000 */
[----:B------:R2:W4:Y:S01]  /*3420*/  @P0 SYNCS.PHASECHK.TRANS64.TRYWAIT P2, [UR4], R0 ;  /* 0x00000000ff0005a7 */ /* 0x0005220008041104 */
[----:B------:R-:W-:Y:S01]  /*3430*/  UIADD3 UR15, UPT, UPT, UR15, -0x1, URZ ;  /* 0xffffffff0f0f7890 */ /* 0x000fe2000fffe0ff */
[----:B------:R2:W-:Y:S01]  /*3440*/  UTCQMMA gdesc[UR26], gdesc[UR24], tmem[UR9], tmem[UR22], idesc[UR23], UP4 ;  /* 0x00ff16181a0075ea */ /* 0x0005e2000a000309 */
[----:B------:R-:W-:Y:S01]  /*3450*/  UPLOP3.LUT UP4, UPT, UPT, UPT, UPT, 0x80, 0x8 ;  /* 0x000000000008789c */ /* 0x000fe20003f8f070 */
[----:B------:R-:W-:Y:S01]  /*3460*/  UMOV UR29, 0x80004020 ;  /* 0x80004020001d7882 */ /* 0x000fe20000000000 */
[----:B------:R-:W-:Y:S01]  /*3470*/  UMOV UR14, UR17 ;  /* 0x00000011000e7c82 */ /* 0x000fe20008000000 */
[----:B------:R2:W-:Y:S01]  /*3480*/  UTCQMMA gdesc[UR28], gdesc[UR30], tmem[UR9], tmem[UR20], idesc[UR21], UPT ;  /* 0x00ff141e1c0075ea */ /* 0x0005e2000b800309 */
[----:B------:R2:W-:Y:S01]  /*3490*/  UTCBAR [UR7], URZ ;  /* 0x000000ff070073e9 */ /* 0x0005e200080000ff */
[----:B------:R-:W-:Y:S06]  /*34a0*/  BRA.U UP0, `(.L_x_61) ;  /* 0xfffffffd00787547 */ /* 0x000fec000b83ffff */
.L_x_58:
[----:B------:R-:W-:Y:S01]  /*34b0*/  UIADD3 UR18, UPT, UPT, UR18, 0x1, URZ ;  /* 0x0000000112127890 */ /* 0x000fe2000fffe0ff */
[C---:B------:R-:W-:Y:S01]  /*34c0*/  ISETP.NE.AND P0, PT, R10.reuse, 0x2, PT ;  /* 0x000000020a00780c */ /* 0x040fe20003f05270 */
[----:B------:R-:W-:Y:S02]  /*34d0*/  UIADD3 UR8, UPT, UPT, UR8, 0xc0, URZ ;  /* 0x000000c008087890 */ /* 0x000fe4000fffe0ff */
[----:B------:R-:W-:Y:S01]  /*34e0*/  UISETP.NE.AND UP0, UPT, UR18, 0x4, UPT ;  /* 0x000000041200788c */ /* 0x000fe2000bf05270 */
[----:B-12---:R-:W-:Y:S02]  /*34f0*/  SEL R0, RZ, 0x1, P0 ;  /* 0x00000001ff007807 */ /* 0x006fe40000000000 */
[----:B------:R-:W-:Y:S01]  /*3500*/  SEL R10, R10, RZ, P0 ;  /* 0x000000ff0a0a7207 */ /* 0x000fe20000000000 */
[----:B------:R-:W-:Y:S01]  /*3510*/  USEL UR4, URZ, 0x1, UP0 ;  /* 0x00000001ff047887 */ /* 0x000fe20008000000 */
[----:B------:R-:W-:Y:S01]  /*3520*/  LOP3.LUT R9, R9, R0, RZ, 0x3c, !PT ;  /* 0x0000000009097212 */ /* 0x000fe200078e3cff */
[----:B------:R-:W-:Y:S01]  /*3530*/  USEL UR18, UR18, URZ, UP0 ;  /* 0x000000ff12127287 */ /* 0x000fe20008000000 */
[----:B------:R1:W-:Y:S03]  /*3540*/  UTCBAR [UR8], URZ ;  /* 0x000000ff080073e9 */ /* 0x0003e600080000ff */
[----:B------:R-:W-:Y:S01]  /*3550*/  LOP3.LUT R11, R11, UR4, RZ, 0x3c, !PT ;  /* 0x000000040b0b7c12 */ /* 0x000fe2000f8e3cff */
[----:B------:R-:W-:Y:S07]  /*3560*/  @P1 BRA `(.L_x_62) ;  /* 0xfffffff800c81947 */ /* 0x000fee000383ffff */
[----:B------:R-:W2:Y:S01]  /*3570*/  S2UR UR4, SR_CgaCtaId ;  /* 0x00000000000479c3 */ /* 0x000ea20000008800 */
[----:B------:R-:W-:Y:S01]  /*3580*/  ELECT P0, URZ, PT ;  /* 0x0000000000ff782f */ /* 0x000fe20003800000 */
[----:B------:R-:W-:Y:S01]  /*3590*/  IMAD.MOV.U32 R0, RZ, RZ, 0x1 ;  /* 0x00000001ff007424 */ /* 0x000fe200078e00ff */
[----:B------:R-:W-:Y:S01]  /*35a0*/  UIADD3 UR6, UPT, UPT, UR6, 0xe0, URZ ;  /* 0x000000e006067890 */ /* 0x000fe2000fffe0ff */
[----:B------:R-:W-:Y:S01]  /*35b0*/  SHF.L.U32 R3, R11, 0x1f, RZ ;  /* 0x0000001f0b037819 */ /* 0x000fe200000006ff */
[----:B------:R-:W-:-:S03]  /*35c0*/  UMOV UR5, 0x40 ;  /* 0x0000004000057882 */ /* 0x000fc60000000000 */
[----:B------:R-:W-:Y:S01]  /*35d0*/  UVIRTCOUNT.DEALLOC.SMPOOL 0x80 ;  /* 0x000000800000784c */ /* 0x000fe20000000000 */
[----:B--2---:R-:W-:Y:S02]  /*35e0*/  ULEA UR4, UR4, UR5, 0x18 ;  /* 0x0000000504047291 */ /* 0x004fe4000f8ec0ff */
[----:B------:R-:W-:-:S07]  /*35f0*/  ULEA UR5, UR18, UR6, 0x3 ;  /* 0x0000000612057291 */ /* 0x000fce000f8e18ff */
[----:B------:R2:W-:Y:S02]  /*3600*/  @P0 STS.U8 [UR4+0x1c], R0 ;  /* 0x00001c00ff000988 */ /* 0x0005e40008000004 */
[----:B------:R-:W3:Y:S02]  /*3610*/  SYNCS.PHASECHK.TRANS64.TRYWAIT P0, [UR5], R3 ;  /* 0x00000003ff0075a7 */ /* 0x000ee40008001105 */
[----:B--23--:R-:W-:Y:S05]  /*3620*/  @!P0 BRA `(.L_x_63) ;  /* 0x0000005000c08947 */ /* 0x00cfea0003800000 */
.L_x_135:
[----:B------:R-:W-:-:S04]  /*3630*/  UIADD3 UR7, UPT, UPT, UR18, 0x1, URZ ;  /* 0x0000000112077890 */ /* 0x000fc8000fffe0ff */
[----:B------:R-:W-:-:S04]  /*3640*/  UISETP.NE.AND UP0, UPT, UR7, 0x4, UPT ;  /* 0x000000040700788c */ /* 0x000fc8000bf05270 */
[----:B-1----:R-:W-:Y:S02]  /*3650*/  USEL UR8, URZ, 0x1, UP0 ;  /* 0x00000001ff087887 */ /* 0x002fe40008000000 */
[----:B------:R-:W-:-:S04]  /*3660*/  USEL UR7, UR7, URZ, UP0 ;  /* 0x000000ff07077287 */ /* 0x000fc80008000000 */
[----:B------:R-:W-:Y:S01]  /*3670*/  ULEA UR5, UR7, UR6, 0x3 ;  /* 0x0000000607057291 */ /* 0x000fe2000f8e18ff */
[----:B------:R-:W-:-:S04]  /*3680*/  LOP3.LUT R2, R11, UR8, RZ, 0x3c, !PT ;  /* 0x000000080b027c12 */ /* 0x000fc8000f8e3cff */
[----:B--2---:R-:W-:-:S04]  /*3690*/  SHF.L.U32 R3, R2, 0x1f, RZ ;  /* 0x0000001f02037819 */ /* 0x004fc800000006ff */
[----:B------:R-:W1:Y:S02]  /*36a0*/  SYNCS.PHASECHK.TRANS64.TRYWAIT P0, [UR5], R3 ;  /* 0x00000003ff0075a7 */ /* 0x000e640008001105 */
[----:B-1----:R-:W-:Y:S05]  /*36b0*/  @!P0 BRA `(.L_x_64) ;  /* 0x0000005000b48947 */ /* 0x002fea0003800000 */
.L_x_137:
        /* <DEDUP_REMOVED lines=9> */
.L_x_139:
[----:B------:R-:W-:-:S04]  /*3750*/  UIADD3 UR7, UPT, UPT, UR7, 0x1, URZ ;  /* 0x0000000107077890 */ /* 0x000fc8000fffe0ff */
[----:B------:R-:W-:-:S04]  /*3760*/  UISETP.NE.AND UP0, UPT, UR7, 0x4, UPT ;  /* 0x000000040700788c */ /* 0x000fc8000bf05270 */
[----:B------:R-:W-:Y:S02]  /*3770*/  USEL UR5, URZ, 0x1, UP0 ;  /* 0x00000001ff057887 */ /* 0x000fe40008000000 */
[----:B------:R-:W-:-:S04]  /*3780*/  USEL UR7, UR7, URZ, UP0 ;  /* 0x000000ff07077287 */ /* 0x000fc80008000000 */
[----:B------:R-:W-:Y:S01]  /*3790*/  ULEA UR7, UR7, UR6, 0x3 ;  /* 0x0000000607077291 */ /* 0x000fe2000f8e18ff */
[----:B-1----:R-:W-:-:S04]  /*37a0*/  LOP3.LUT R3, R2, UR5, RZ, 0x3c, !PT ;  /* 0x0000000502037c12 */ /* 0x002fc8000f8e3cff */
[----:B------:R-:W-:-:S04]  /*37b0*/  SHF.L.U32 R3, R3, 0x1f, RZ ;  /* 0x0000001f03037819 */ /* 0x000fc800000006ff */
[----:B------:R-:W1:Y:S02]  /*37c0*/  SYNCS.PHASECHK.TRANS64.TRYWAIT P0, [UR7], R3 ;  /* 0x00000003ff0075a7 */ /* 0x000e640008001107 */
[----:B-1----:R-:W-:Y:S05]  /*37d0*/  @!P0 BRA `(.L_x_66) ;  /* 0x00000050009c8947 */ /* 0x002fea0003800000 */
.L_x_141:
[----:B------:R-:W-:Y:S01]  /*37e0*/  NOP ;  /* 0x0000000000007918 */ /* 0x000fe20000000000 */
[----:B-1----:R-:W1:Y:S01]  /*37f0*/  LDS R0, [UR4+0x14] ;  /* 0x00001404ff007984 */ /* 0x002e620008000800 */
[----:B------:R-:W-:Y:S01]  /*3800*/  ULOP3.LUT UR6, UR19, 0xffff, URZ, 0xc0, !UPT ;  /* 0x0000ffff13067892 */ /* 0x000fe2000f8ec0ff */
[----:B------:R-:W-:Y:S01]  /*3810*/  UMOV UR8, 0xffff ;  /* 0x0000ffff00087882 */ /* 0x000fe20000000000 */
[----:B------:R-:W-:Y:S02]  /*3820*/  UMOV UR5, 0x1 ;  /* 0x0000000100057882 */ /* 0x000fe40000000000 */
[----:B------:R-:W-:-:S04]  /*3830*/  USHF.R.U32.HI UR6, URZ, 0x5, UR6 ;  /* 0x00000005ff067899 */ /* 0x000fc80008011606 */
[----:B------:R-:W-:Y:S02]  /*3840*/  USHF.L.U32 UR8, UR8, UR6, URZ ;  /* 0x0000000608087299 */ /* 0x000fe400080006ff */
[----:B------:R-:W-:-:S04]  /*3850*/  USHF.L.U32 UR5, UR5, UR6, URZ ;  /* 0x0000000605057299 */ /* 0x000fc800080006ff */
[----:B-1----:R-:W-:-:S04]  /*3860*/  LOP3.LUT R0, R0, UR8, RZ, 0xc0, !PT ;  /* 0x0000000800007c12 */ /* 0x002fc8000f8ec0ff */
[----:B------:R-:W-:-:S13]  /*3870*/  ISETP.NE.AND P0, PT, R0, UR8, PT ;  /* 0x0000000800007c0c */ /* 0x000fda000bf05270 */
[----:B------:R-:W-:Y:S05]  /*3880*/  @P0 BRA `(.L_x_67) ;  /* 0x0000000000580947 */ /* 0x000fea0003800000 */
[----:B------:R-:W1:Y:S02]  /*3890*/  LDS R0, [UR4+0x18] ;  /* 0x00001804ff007984 */ /* 0x000e640008000800 */
[----:B-1----:R-:W-:-:S04]  /*38a0*/  LOP3.LUT R0, R0, UR5, RZ, 0xc0, !PT ;  /* 0x0000000500007c12 */ /* 0x002fc8000f8ec0ff */
[----:B------:R-:W-:-:S13]  /*38b0*/  ISETP.NE.AND P0, PT, R0, UR5, PT ;  /* 0x0000000500007c0c */ /* 0x000fda000bf05270 */
[----:B------:R-:W-:Y:S05]  /*38c0*/  @P0 BRA `(.L_x_68) ;  /* 0x00000000003c0947 */ /* 0x000fea0003800000 */
[----:B------:R-:W1:Y:S01]  /*38d0*/  S2R R2, SR_LANEID ;  /* 0x0000000000027919 */ /* 0x000e620000000000 */
[----:B------:R-:W-:Y:S01]  /*38e0*/  ULOP3.LUT UR8, URZ, UR8, URZ, 0x33, !UPT ;  /* 0x00000008ff087292 */ /* 0x000fe2000f8e33ff */
[----:B------:R-:W-:Y:S01]  /*38f0*/  LOP3.LUT R4, RZ, UR5, RZ, 0x33, !PT ;  /* 0x00000005ff047c12 */ /* 0x000fe2000f8e33ff */
[----:B------:R-:W-:Y:S02]  /*3900*/  VOTEU.ANY UR7, UPT, PT ;  /* 0x0000000000077886 */ /* 0x000fe400038e0100 */
[----:B------:R-:W-:Y:S01]  /*3910*/  UFLO.U32 UR7, UR7 ;  /* 0x00000007000772bd */ /* 0x000fe200080e0000 */
[----:B------:R-:W2:Y:S01]  /*3920*/  REDUX UR5, R4 ;  /* 0x00000000040573c4 */ /* 0x000ea20000000000 */
[----:B------:R-:W-:-:S06]  /*3930*/  IMAD.U32 R0, RZ, RZ, UR8 ;  /* 0x00000008ff007e24 */ /* 0x000fcc000f8e00ff */
[----:B------:R3:W-:Y:S01]  /*3940*/  UTCATOMSWS.AND URZ, UR8 ;  /* 0x0000000800ff79e3 */ /* 0x0007e20008000000 */
[----:B------:R-:W4:Y:S01]  /*3950*/  REDUX UR6, R0 ;  /* 0x00000000000673c4 */ /* 0x000f220000000000 */
[----:B-1----:R-:W-:Y:S01]  /*3960*/  ISETP.EQ.U32.AND P0, PT, R2, UR7, PT ;  /* 0x0000000702007c0c */ /* 0x002fe2000bf02070 */
[----:B--2---:R-:W-:Y:S01]  /*3970*/  IMAD.U32 R2, RZ, RZ, UR5 ;  /* 0x00000005ff027e24 */ /* 0x004fe2000f8e00ff */
[----:B----4-:R-:W-:-:S11]  /*3980*/  MOV R3, UR6 ;  /* 0x0000000600037c02 */ /* 0x010fd60008000f00 */
[----:B------:R3:W-:Y:S04]  /*3990*/  @P0 ATOMS.AND RZ, [UR4+0x14], R3 ;  /* 0x00001403ffff098c */ /* 0x0007e8000a800004 */
[----:B------:R3:W-:Y:S01]  /*39a0*/  @P0 ATOMS.AND RZ, [UR4+0x18], R2 ;  /* 0x00001802ffff098c */ /* 0x0007e2000a800004 */
[----:B------:R-:W-:Y:S05]  /*39b0*/  BRA `(.L_x_69) ;  /* 0x0000000000147947 */ /* 0x000fea0003800000 */
.L_x_68:
[----:B------:R-:W-:Y:S02]  /*39c0*/  MOV R2, 0x39e0 ;  /* 0x000039e000027802 */ /* 0x000fe40000000f00 */
[----:B----45:R-:W-:Y:S05]  /*39d0*/  CALL.REL.NOINC `($__internal_0_$__cuda_sm10x_tcgen05_guardrail_trap_col_being_dealloced_not_returned_by_alloc) ;  /* 0x0000005000f87944 */ /* 0x030fea0003c00000 */
[----:B------:R-:W-:Y:S05]  /*39e0*/  BRA `(.L_x_69) ;  /* 0x0000000000087947 */ /* 0x000fea0003800000 */
.L_x_67:
[----:B------:R-:W-:Y:S02]  /*39f0*/  MOV R2, 0x3a10 ;  /* 0x00003a1000027802 */ /* 0x000fe40000000f00 */
[----:B----45:R-:W-:Y:S05]  /*3a00*/  CALL.REL.NOINC `($__internal_2_$__cuda_sm10x_tcgen05_guardrail_trap_unallocated_columns_being_dealloced) ;  /* 0x0000005400047944 */ /* 0x030fea0003c00000 */
.L_x_69:
[----:B------:R-:W-:Y:S01]  /*3a10*/  NOP ;  /* 0x0000000000007918 */ /* 0x000fe20000000000 */
[----:B---3--:R-:W-:Y:S05]  /*3a20*/  EXIT ;  /* 0x000000000000794d */ /* 0x008fea0003800000 */
.L_x_51:
[----:B------:R-:W-:-:S09]  /*3a30*/  UISETP.NE.OR UP2, UPT, UR8, 0x3, !UP2 ;  /* 0x000000030800788c */ /* 0x000fd2000d745670 */
[----:B------:R-:W-:Y:S05]  /*3a40*/  BRA.U UP2, `(.L_x_70) ;  /* 0x0000000d02407547 */ /* 0x000fea000b800000 */
[----:B------:R-:W1:Y:S01]  /*3a50*/  LDC R0, c[0x0][0xb30] ;  /* 0x0002cc00ff007b82 */ /* 0x000e620000000800 */
[----:B------:R-:W2:Y:S01]  /*3a60*/  LDCU.64 UR8, c[0x0][0x888] ;  /* 0x00011100ff0877ac */ /* 0x000ea20008000a00 */
[----:B------:R-:W-:Y:S02]  /*3a70*/  HFMA2 R29, -RZ, RZ, 0, 0 ;  /* 0x00000000ff1d7431 */ /* 0x000fe400000001ff */
[----:B------:R-:W-:Y:S01]  /*3a80*/  IMAD.MOV.U32 R31, RZ, RZ, 0x1 ;  /* 0x00000001ff1f7424 */ /* 0x000fe200078e00ff */
[----:B------:R-:W-:Y:S01]  /*3a90*/  MOV R23, 0x2000 ;  /* 0x0000200000177802 */ /* 0x000fe20000000f00 */
[----:B------:R-:W4:Y:S01]  /*3aa0*/  LDCU.64 UR4, c[0x0][0x890] ;  /* 0x00011200ff0477ac */ /* 0x000f220008000a00 */
[----:B------:R-:W-:Y:S01]  /*3ab0*/  IMAD.MOV.U32 R30, RZ, RZ, RZ ;  /* 0x000000ffff1e7224 */ /* 0x000fe200078e00ff */
[----:B------:R-:W3:Y:S01]  /*3ac0*/  LDC R19, c[0x0][0x370] ;  /* 0x0000dc00ff137b82 */ /* 0x000ee20000000800 */
[----:B------:R-:W-:Y:S01]  /*3ad0*/  UMOV UR7, 0x400 ;  /* 0x0000040000077882 */ /* 0x000fe20000000000 */
[----:B------:R-:W-:-:S02]  /*3ae0*/  UPLOP3.LUT UP1, UPT, UPT, UPT, UPT, 0x40, 0x4 ;  /* 0x000000000004789c */ /* 0x000fc40003f2e870 */
[----:B------:R-:W-:-:S04]  /*3af0*/  ULEA UR7, UR37, UR7, 0x18 ;  /* 0x0000000725077291 */ /* 0x000fc8000f8ec0ff */
[----:B------:R-:W3:Y:S01]  /*3b00*/  LDC R2, c[0x0][0xb0c] ;  /* 0x0002c300ff027b82 */ /* 0x000ee20000000800 */
[----:B------:R-:W-:Y:S02]  /*3b10*/  UIADD3 UR13, UPT, UPT, UR7, 0x78, URZ ;  /* 0x00000078070d7890 */ /* 0x000fe4000fffe0ff */
[----:B--2---:R-:W-:Y:S02]  /*3b20*/  UISETP.NE.U32.AND UP2, UPT, UR8, URZ, UPT ;  /* 0x000000ff0800728c */ /* 0x004fe4000bf45070 */
[----:B------:R-:W-:Y:S02]  /*3b30*/  UIADD3 UR17, UPT, UPT, UR7, 0x70, URZ ;  /* 0x0000007007117890 */ /* 0x000fe4000fffe0ff */
[----:B----4-:R-:W-:Y:S01]  /*3b40*/  UISETP.NE.U32.AND UP3, UPT, UR4, URZ, UPT ;  /* 0x000000ff0400728c */ /* 0x010fe2000bf65070 */
[----:B------:R-:W2:Y:S01]  /*3b50*/  LDC R18, c[0x0][0xb20] ;  /* 0x0002c800ff127b82 */ /* 0x000ea20000000800 */
[----:B-1----:R-:W-:Y:S01]  /*3b60*/  ISETP.NE.AND P1, PT, R0, 0x1, PT ;  /* 0x000000010000780c */ /* 0x002fe20003f25270 */
[----:B------:R-:W-:-:S02]  /*3b70*/  UISETP.NE.AND.EX UP2, UPT, UR9, URZ, UPT, UP2 ;  /* 0x000000ff0900728c */ /* 0x000fc4000bf45320 */
[----:B------:R-:W-:Y:S02]  /*3b80*/  UPRMT UR13, UR37, 0x654, UR13 ;  /* 0x00000654250d7896 */ /* 0x000fe4000800000d */
[----:B------:R-:W-:Y:S02]  /*3b90*/  UISETP.NE.AND.EX UP3, UPT, UR5, URZ, UPT, UP3 ;  /* 0x000000ff0500728c */ /* 0x000fe4000bf65330 */
[----:B------:R-:W1:Y:S08]  /*3ba0*/  LDC.64 R32, c[0x0][0x348] ;  /* 0x0000d200ff207b82 */ /* 0x000e700000000a00 */
[----:B------:R-:W4:Y:S08]  /*3bb0*/  LDC.64 R16, c[0x0][0xb10] ;  /* 0x0002c400ff107b82 */ /* 0x000f300000000a00 */
[----:B------:R-:W1:Y:S08]  /*3bc0*/  LDC.64 R6, c[0x0][0xb18] ;  /* 0x0002c600ff067b82 */ /* 0x000e700000000a00 */
[----:B------:R-:W1:Y:S08]  /*3bd0*/  LDC.64 R4, c[0x0][0xb28] ;  /* 0x0002ca00ff047b82 */ /* 0x000e700000000a00 */
[----:B--23--:R-:W1:Y:S02]  /*3be0*/  LDC R22, c[0x0][0x374] ;  /* 0x0000dd00ff167b82 */ /* 0x00ce640000000800 */
.L_x_79:
[C---:B------:R-:W-:Y:S02]  /*3bf0*/  LEA R0, R30.reuse, UR7, 0x3 ;  /* 0x000000071e007c11 */ /* 0x040fe4000f8e18ff */
[----:B------:R-:W-:Y:S02]  /*3c00*/  SHF.L.U32 R3, R29, 0x1f, RZ ;  /* 0x0000001f1d037819 */ /* 0x000fe400000006ff */
[----:B------:R-:W-:Y:S02]  /*3c10*/  LEA R24, R30, UR7, 0x4 ;  /* 0x000000071e187c11 */ /* 0x000fe4000f8e20ff */
[----:B--2---:R-:W2:Y:S02]  /*3c20*/  SYNCS.PHASECHK.TRANS64.TRYWAIT P0, [R0+URZ+0xa0], R3 ;  /* 0x0000a003000075a7 */ /* 0x004ea400080011ff */
[----:B--2---:R-:W-:Y:S05]  /*3c30*/  @!P0 BRA `(.L_x_71) ;  /* 0x0000004c009c8947 */ /* 0x004fea0003800000 */
.L_x_142:
[----:B------:R-:W-:Y:S01]  /*3c40*/  ISETP.GE.AND P0, PT, R72, 0x1, PT ;  /* 0x000000014800780c */ /* 0x000fe20003f06270 */
[----:B------:R-:W3:Y:S01]  /*3c50*/  LDS.128 R24, [R24+0x130] ;  /* 0x0001300018187984 */ /* 0x000ee20000000c00 */
[----:B--2---:R-:W-:Y:S01]  /*3c60*/  VIADD R0, R0, 0xb0 ;  /* 0x000000b000007836 */ /* 0x004fe20000000000 */
[----:B------:R-:W-:Y:S01]  /*3c70*/  @!PT LDS RZ, [RZ] ;  /* 0x00000000fffff984 */ /* 0x000fe20000000800 */
[----:B------:R-:W-:Y:S01]  /*3c80*/  @!PT LDS RZ, [RZ] ;  /* 0x00000000fffff984 */ /* 0x000fe20000000800 */
[----:B------:R-:W-:Y:S01]  /*3c90*/  @!PT LDS RZ, [RZ] ;  /* 0x00000000fffff984 */ /* 0x000fe20000000800 */
[----:B------:R-:W-:Y:S01]  /*3ca0*/  @!PT LDS RZ, [RZ] ;  /* 0x00000000fffff984 */ /* 0x000fe20000000800 */
[----:B------:R2:W-:Y:S06]  /*3cb0*/  MEMBAR.ALL.CTA ;  /* 0x0000000000007992 */ /* 0x0005ec0000008000 */
[----:B--2---:R-:W2:Y:S01]  /*3cc0*/  FENCE.VIEW.ASYNC.S ;  /* 0x00000000000073c6 */ /* 0x004ea20000000000 */
[----:B------:R-:W-:Y:S04]  /*3cd0*/  PRMT R0, RZ, 0x654, R0 ;  /* 0x00000654ff007816 */ /* 0x000fe80000000000 */
[----:B--2---:R2:W-:Y:S01]  /*3ce0*/  SYNCS.ARRIVE.TRANS64.RED.A1T0 RZ, [R0+URZ], RZ ;  /* 0x000000ff00ff79a7 */ /* 0x0045e200081004ff */
[----:B---3--:R-:W-:Y:S11]  /*3cf0*/  LOP3.LUT P3, RZ, R26, 0x1, RZ, 0xc0, !PT ;  /* 0x000000011aff7812 */ /* 0x008ff6000786c0ff */
[----:B------:R-:W-:Y:S02]  /*3d00*/  @!UPT UIADD3 URZ, UPT, UPT, URZ, URZ, URZ ;  /* 0x000000fffffff290 */ /* 0x000fe4000fffe0ff */
[----:B------:R-:W-:Y:S02]  /*3d10*/  @P3 MOV R13, R24 ;  /* 0x00000018000d3202 */ /* 0x000fe40000000f00 */
[----:B------:R-:W-:Y:S01]  /*3d20*/  @P3 LOP3.LUT R8, R25, 0xffff, RZ, 0xc0, !PT ;  /* 0x0000ffff19083812 */ /* 0x000fe200078ec0ff */
[----:B--2---:R-:W-:Y:S06]  /*3d30*/  @!P0 BRA `(.L_x_72) ;  /* 0x0000000000a48947 */ /* 0x004fec0003800000 */
[----:B-1----:R-:W-:Y:S01]  /*3d40*/  IMAD.HI.U32 R35, R22, R7, RZ ;  /* 0x0000000716237227 */ /* 0x002fe200078e00ff */
[----:B------:R-:W-:Y:S02]  /*3d50*/  ISETP.NE.AND P0, PT, R6, 0x1, PT ;  /* 0x000000010600780c */ /* 0x000fe40003f05270 */
[----:B------:R-:W-:Y:S01]  /*3d60*/  ISETP.NE.AND P2, PT, R72, 0x1, PT ;  /* 0x000000014800780c */ /* 0x000fe20003f45270 */
[----:B----4-:R-:W-:Y:S01]  /*3d70*/  IMAD.HI.U32 R34, R19, R16, RZ ;  /* 0x0000001013227227 */ /* 0x010fe200078e00ff */
[----:B------:R-:W-:Y:S02]  /*3d80*/  SHF.R.U32.HI R35, RZ, R18, R35 ;  /* 0x00000012ff237219 */ /* 0x000fe40000011623 */
[----:B------:R-:W-:Y:S01]  /*3d90*/  ISETP.NE.AND P4, PT, R2, 0x1, PT ;  /* 0x000000010200780c */ /* 0x000fe20003f85270 */
[----:B------:R-:W-:Y:S01]  /*3da0*/  IMAD.HI.U32 R36, R13, R16, RZ ;  /* 0x000000100d247227 */ /* 0x000fe200078e00ff */
[----:B------:R-:W-:Y:S02]  /*3db0*/  SHF.R.U32.HI R34, RZ, R17, R34 ;  /* 0x00000011ff227219 */ /* 0x000fe40000011622 */
[----:B------:R-:W-:Y:S01]  /*3dc0*/  SEL R3, R22, R35, !P0 ;  /* 0x0000002316037207 */ /* 0x000fe20004000000 */
[C---:B------:R-:W-:Y:S01]  /*3dd0*/  IMAD.HI.U32 R35, R8.reuse, R7, RZ ;  /* 0x0000000708237227 */ /* 0x040fe200078e00ff */
[----:B------:R-:W-:Y:S02]  /*3de0*/  SEL R11, R19, R34, !P4 ;  /* 0x00000022130b7207 */ /* 0x000fe40006000000 */
[----:B------:R-:W-:Y:S01]  /*3df0*/  SHF.R.U32.HI R36, RZ, R17, R36 ;  /* 0x00000011ff247219 */ /* 0x000fe20000011624 */
[----:B------:R-:W-:Y:S01]  /*3e00*/  IMAD.HI.U32 R38, R3, R4, RZ ;  /* 0x0000000403267227 */ /* 0x000fe200078e00ff */
[----:B------:R-:W-:Y:S03]  /*3e10*/  SHF.R.U32.HI R35, RZ, R18, R35 ;  /* 0x00000012ff237219 */ /* 0x000fe60000011623 */
[----:B------:R-:W-:Y:S01]  /*3e20*/  IMAD.HI.U32 R34, R11, R4, RZ ;  /* 0x000000040b227227 */ /* 0x000fe200078e00ff */
[----:B------:R-:W-:Y:S02]  /*3e30*/  @P2 SHF.R.U32.HI R3, RZ, R5, R38 ;  /* 0x00000005ff032219 */ /* 0x000fe40000011626 */
[----:B------:R-:W-:Y:S02]  /*3e40*/  SEL R9, R8, R35, !P0 ;  /* 0x0000002308097207 */ /* 0x000fe40004000000 */
[----:B------:R-:W-:Y:S01]  /*3e50*/  @P2 SHF.R.U32.HI R11, RZ, R5, R34 ;  /* 0x00000005ff0b2219 */ /* 0x000fe20000011622 */
[C---:B------:R-:W-:Y:S01]  /*3e60*/  IMAD R10, R72.reuse, R3, RZ ;  /* 0x00000003480a7224 */ /* 0x040fe200078e02ff */
[----:B------:R-:W-:Y:S01]  /*3e70*/  SEL R3, R13, R36, !P4 ;  /* 0x000000240d037207 */ /* 0x000fe20006000000 */
[C---:B------:R-:W-:Y:S03]  /*3e80*/  IMAD.HI.U32 R14, R9.reuse, R4, RZ ;  /* 0x00000004090e7227 */ /* 0x040fe600078e00ff */
[----:B------:R-:W-:Y:S01]  /*3e90*/  ISETP.GE.AND P0, PT, R9, R10, PT ;  /* 0x0000000a0900720c */ /* 0x000fe20003f06270 */
[C---:B------:R-:W-:Y:S01]  /*3ea0*/  IMAD R12, R72.reuse, R11, RZ ;  /* 0x0000000b480c7224 */ /* 0x040fe200078e02ff */
[-C--:B------:R-:W-:Y:S04]  /*3eb0*/  SHF.R.U32.HI R14, RZ, R5.reuse, R14 ;  /* 0x00000005ff0e7219 */ /* 0x080fe8000001160e */
[----:B------:R-:W-:Y:S02]  /*3ec0*/  ISETP.GE.OR P0, PT, R3, R12, P0 ;  /* 0x0000000c0300720c */ /* 0x000fe40000706670 */
[----:B------:R-:W-:Y:S05]  /*3ed0*/  SEL R15, R9, R14, !P2 ;  /* 0x0000000e090f7207 */ /* 0x000fea0005000000 */
[----:B------:R-:W-:Y:S04]  /*3ee0*/  IMAD.MOV R14, RZ, RZ, -R15 ;  /* 0x000000ffff0e7224 */ /* 0x000fe800078e0a0f */
[----:B------:R-:W-:Y:S02]  /*3ef0*/  IMAD R14, R72, R14, R9 ;  /* 0x0000000e480e7224 */ /* 0x000fe400078e0209 */
[C---:B------:R-:W-:Y:S05]  /*3f00*/  @!P0 IMAD.HI.U32 R10, R3.reuse, R4, RZ ;  /* 0x00000004030a8227 */ /* 0x040fea00078e00ff */
[----:B------:R-:W-:Y:S04]  /*3f10*/  @!P0 SHF.R.U32.HI R10, RZ, R5, R10 ;  /* 0x00000005ff0a8219 */ /* 0x000fe8000001160a */
[----:B------:R-:W-:Y:S01]  /*3f20*/  @!P0 SEL R0, R3, R10, !P2 ;  /* 0x0000000a03008207 */ /* 0x000fe20005000000 */
[----:B------:R-:W-:Y:S03]  /*3f30*/  IMAD.MOV R10, RZ, RZ, -R3 ;  /* 0x000000ffff0a7224 */ /* 0x000fe600078e0a03 */
[----:B------:R-:W-:Y:S01]  /*3f40*/  @!P0 IADD3 R15, PT, PT, R15, -R0, RZ ;  /* 0x800000000f0f8210 */ /* 0x000fe20007ffe0ff */
[----:B------:R-:W-:Y:S01]  /*3f50*/  @!P0 IMAD R0, R11, R14, R0 ;  /* 0x0000000e0b008224 */ /* 0x000fe200078e0200 */
[----:B------:R-:W-:Y:S01]  /*3f60*/  IADD3 R11, PT, PT, -R9, RZ, RZ ;  /* 0x000000ff090b7210 */ /* 0x000fe20007ffe1ff */
[----:B------:R-:W-:Y:S02]  /*3f70*/  IMAD R13, R2, R10, R13 ;  /* 0x0000000a020d7224 */ /* 0x000fe400078e020d */
[----:B------:R-:W-:Y:S02]  /*3f80*/  @!P0 IMAD R9, R15, R72, R3 ;  /* 0x000000480f098224 */ /* 0x000fe400078e0203 */
[----:B------:R-:W-:Y:S02]  /*3f90*/  @!P0 IMAD.MOV.U32 R3, RZ, RZ, R0 ;  /* 0x000000ffff038224 */ /* 0x000fe400078e0000 */
[----:B------:R-:W-:Y:S02]  /*3fa0*/  IMAD R8, R6, R11, R8 ;  /* 0x0000000b06087224 */ /* 0x000fe400078e0208 */
[----:B------:R-:W-:Y:S02]  /*3fb0*/  IMAD R13, R3, R2, R13 ;  /* 0x00000002030d7224 */ /* 0x000fe400078e020d */
[----:B------:R-:W-:Y:S02]  /*3fc0*/  IMAD R8, R9, R6, R8 ;  /* 0x0000000609087224 */ /* 0x000fe400078e0208 */
.L_x_72:
[----:B------:R-:W-:Y:S05]  /*3fd0*/  BRA.U UP1, `(.L_x_73) ;  /* 0x0000000101107547 */ /* 0x000fea000b800000 */
[----:B------:R-:W-:Y:S04]  /*3fe0*/  MOV R0, UR6 ;  /* 0x0000000600007c02 */ /* 0x000fe80008000f00 */
[----:B------:R-:W-:Y:S04]  /*3ff0*/  SHF.L.U32 R3, R0, 0x1f, RZ ;  /* 0x0000001f00037819 */ /* 0x000fe800000006ff */
[----:B------:R-:W2:Y:S02]  /*4000*/  SYNCS.PHASECHK.TRANS64.TRYWAIT P0, [UR7+0x98], R3 ;  /* 0x00009803ff0075a7 */ /* 0x000ea40008001107 */
[----:B--2---:R-:W-:Y:S05]  /*4010*/  @!P0 BRA `(.L_x_74) ;  /* 0x0000004800b88947 */ /* 0x004fea0003800000 */
.L_x_73:
[----:B------:R-:W-:Y:S02]  /*4020*/  R2UR UR19, R21 ;  /* 0x00000000151372ca */ /* 0x000fe400000e0000 */
[----:B------:R-:W-:Y:S02]  /*4030*/  R2UR UR18, R20 ;  /* 0x00000000141272ca */ /* 0x000fe400000e0000 */
[----:B------:R-:W-:Y:S02]  /*4040*/  ISETP.NE.U32.AND P2, PT, RZ, UR4, PT ;  /* 0x00000004ff007c0c */ /* 0x000fe4000bf45070 */
[----:B------:R-:W-:Y:S02]  /*4050*/  SHF.L.U32 R12, R31, 0x1f, RZ ;  /* 0x0000001f1f0c7819 */ /* 0x000fe400000006ff */
[----:B------:R-:W-:Y:S05]  /*4060*/  ISETP.NE.AND.EX P2, PT, RZ, UR5, PT, P2 ;  /* 0x00000005ff007c0c */ /* 0x000fea000bf45320 */
[----:B------:R-:W-:Y:S02]  /*4070*/  USHF.L.U32 UR19, UR19, 0x7, URZ ;  /* 0x0000000713137899 */ /* 0x000fe400080006ff */
[----:B------:R-:W-:Y:S01]  /*4080*/  USHF.L.U32 UR18, UR18, 0x7, URZ ;  /* 0x0000000712127899 */ /* 0x000fe200080006ff */
[----:B------:R-:W-:Y:S11]  /*4090*/  BRA.U !UP3, `(.L_x_75) ;  /* 0x000000010b347547 */ /* 0x000ff6000b800000 */
[----:B------:R-:W-:Y:S01]  /*40a0*/  UPLOP3.LUT UP0, UPT, UPT, UPT, UP2, 0x80, 0x8 ;  /* 0x000000000008789c */ /* 0x000fe20003f0f020 */
[----:B--2---:R-:W-:Y:S02]  /*40b0*/  HFMA2 R0, -RZ, RZ, 0, 5.9604644775390625e-08 ;  /* 0x00000001ff007431 */ /* 0x004fe400000001ff */
[----:B------:R-:W-:Y:S03]  /*40c0*/  IMAD.MOV.U32 R171, RZ, RZ, 0x1 ;  /* 0x00000001ffab7424 */ /* 0x000fe600078e00ff */
[----:B------:R-:W-:Y:S05]  /*40d0*/  PLOP3.LUT P0, PT, PT, PT, UP0, 0x80, 0x8 ;  /* 0x000000000008781c */ /* 0x000fea0003f0f008 */
[----:B------:R-:W2:Y:S01]  /*40e0*/  @UP0 LDCU.64 UR10, c[0x0][0x888] ;  /* 0x00011100ff0a07ac */ /* 0x000ea20008000a00 */
[----:B------:R-:W-:Y:S07]  /*40f0*/  @UP0 UIMAD UR8, UR36, UR4, URZ ;  /* 0x00000004240802a4 */ /* 0x000fee000f8e02ff */
[----:B------:R-:W-:Y:S01]  /*4100*/  @!P0 PRMT R171, R0, 0x7610, R171 ;  /* 0x0000761000ab8816 */ /* 0x000fe200000000ab */
[----:B--2---:R-:W-:Y:S03]  /*4110*/  @UP0 UIMAD.WIDE UR10, UR8, 0x4, UR10 ;  /* 0x00000004080a08a5 */ /* 0x004fe6000f8e020a */
[----:B------:R-:W2:Y:S03]  /*4120*/  @!UP0 LDCU UR8, c[0x0][0x880] ;  /* 0x00011000ff0887ac */ /* 0x000ea60008000800 */
[----:B------:R-:W-:Y:S01]  /*4130*/  IMAD.U32 R10, RZ, RZ, UR10 ;  /* 0x0000000aff0a7e24 */ /* 0x000fe2000f8e00ff */
[----:B------:R-:W-:Y:S05]  /*4140*/  MOV R11, UR11 ;  /* 0x0000000b000b7c02 */ /* 0x000fea0008000f00 */
[----:B-----5:R3:W5:Y:S02]  /*4150*/  @P0 LDG.E R81, desc[UR46][R10.64] ;  /* 0x0000002e0a510981 */ /* 0x020764000c1e1900 */
[----:B--23--:R-:W-:Y:S07]  /*4160*/  @!P0 IMAD.U32 R81, RZ, RZ, UR8 ;  /* 0x00000008ff518e24 */ /* 0x00cfee000f8e00ff */
.L_x_75:
[----:B-----5:R-:W-:Y:S01]  /*4170*/  @!P2 FSETP.EQ.AND P0, PT, R81, RZ, PT ;  /* 0x000000ff5100a20b */ /* 0x020fe20003f02000 */
[----:B------:R-:W-:Y:S01]  /*4180*/  @!UPT UIADD3 URZ, UPT, UPT, URZ, URZ, URZ ;  /* 0x000000fffffff290 */ /* 0x000fe2000fffe0ff */
[----:B------:R-:W-:Y:S11]  /*4190*/  @!P2 BRA `(.L_x_76) ;  /* 0x000000000014a947 */ /* 0x000ff60003800000 */
[----:B------:R-:W-:Y:S02]  /*41a0*/  LOP3.LUT P2, RZ, R171, 0xff, RZ, 0xc0, !PT ;  /* 0x000000ffabff7812 */ /* 0x000fe4000784c0ff */
[----:B------:R-:W-:Y:S04]  /*41b0*/  PLOP3.LUT P0, PT, PT, PT, UP0, 0x80, 0x8 ;  /* 0x000000000008781c */ /* 0x000fe80003f0f008 */
[----:B------:R-:W-:Y:S07]  /*41c0*/  PLOP3.LUT P0, PT, P0, PT, PT, 0x8, 0x80 ;  /* 0x000000000080781c */ /* 0x000fee000070e170 */
[----:B------:R-:W-:Y:S11]  /*41d0*/  @P2 FSETP.EQ.AND P0, PT, R81, RZ, PT ;  /* 0x000000ff5100220b */ /* 0x000ff60003f02000 */
[----:B------:R-:W-:Y:S02]  /*41e0*/  @!UPT UIADD3 URZ, UPT, UPT, URZ, URZ, URZ ;  /* 0x000000fffffff290 */ /* 0x000fe4000fffe0ff */
.L_x_76:
[----:B------:R-:W3:Y:S01]  /*41f0*/  SYNCS.PHASECHK.TRANS64.TRYWAIT P2, [UR7+0x80], R12 ;  /* 0x0000800cff0075a7 */ /* 0x000ee20008041107 */
[----:B------:R-:W-:Y:S04]  /*4200*/  ELECT P4, URZ, PT ;  /* 0x0000000000ff782f */ /* 0x000fe80003880000 */
[----:B------:R-:W-:Y:S11]  /*4210*/  PLOP3.LUT P4, PT, P0, P4, PT, 0xf2, 0x2f ;  /* 0x00000000002f781c */ /* 0x000ff60000789e72 */
[----:B------:R-:W-:Y:S02]  /*4220*/  @!UPT UIADD3 URZ, UPT, UPT, URZ, URZ, URZ ;  /* 0x000000fffffff290 */ /* 0x000fe4000fffe0ff */
[----:B-1----:R-:W-:Y:S05]  /*4230*/  @!P4 IADD3 R21, P0, PT, R32, 0x580, RZ ;  /* 0x000005802015c810 */ /* 0x002fea0007f1e0ff */
[----:B------:R-:W-:Y:S01]  /*4240*/  @!P4 IMAD.X R20, RZ, RZ, R33, P0 ;  /* 0x000000ffff14c224 */ /* 0x000fe200000e0621 */
[----:B---3--:R-:W-:Y:S07]  /*4250*/  @!P2 BRA `(.L_x_77) ;  /* 0x000000480040a947 */ /* 0x008fee0003800000 */
.L_x_145:
[----:B------:R-:W3:Y:S01]  /*4260*/  LDC.64 R14, c[0x0][0xb10] ;  /* 0x0002c400ff0e7b82 */ /* 0x000ee20000000a00 */
[----:B------:R-:W-:Y:S01]  /*4270*/  @!P4 R2UR UR8, R20 ;  /* 0x000000001408c2ca */ /* 0x000fe200000e0000 */
[----:B------:R-:W-:Y:S01]  /*4280*/  VOTEU.ALL UP1, P4 ;  /* 0x0000000000ff7886 */ /* 0x000fe20002020000 */
[----:B------:R-:W-:Y:S01]  /*4290*/  @!P4 R2UR UR9, R21 ;  /* 0x000000001509c2ca */ /* 0x000fe200000e0000 */
[----:B------:R-:W-:Y:S01]  /*42a0*/  UMOV UR10, 0x0 ;  /* 0x00000000000a7882 */ /* 0x000fe20000000000 */
[----:B------:R-:W-:Y:S03]  /*42b0*/  UMOV UR11, 0x10000000 ;  /* 0x10000000000b7882 */ /* 0x000fe60000000000 */
[----:B------:R-:W5:Y:S01]  /*42c0*/  LDC.64 R10, c[0x0][0xb18] ;  /* 0x0002c600ff0a7b82 */ /* 0x000f620000000a00 */
[----:B------:R-:W-:Y:S01]  /*42d0*/  @!UP1 UIADD3 UR16, UPT, UPT, UR7, 0x200, URZ ;  /* 0x0000020007109890 */ /* 0x000fe2000fffe0ff */
[----:B------:R-:W-:Y:S01]  /*42e0*/  @P3 SHF.R.U32.HI R28, RZ, 0x10, R25 ;  /* 0x00000010ff1c3819 */ /* 0x000fe20000011619 */
[----:B------:R-:W-:Y:S01]  /*42f0*/  VOTEU.ALL UP1, P4 ;  /* 0x0000000000ff7886 */ /* 0x000fe20002020000 */
[----:B------:R-:W-:Y:S01]  /*4300*/  UMOV UR20, UR36 ;  /* 0x0000002400147c82 */ /* 0x000fe20008000000 */
[----:B------:R-:W-:Y:S03]  /*4310*/  VIADD R30, R30, 0x1 ;  /* 0x000000011e1e7836 */ /* 0x000fe60000000000 */
[----:B--2---:R-:W2:Y:S01]  /*4320*/  @!P1 LDC R0, c[0x0][0xb20] ;  /* 0x0002c800ff009b82 */ /* 0x004ea20000000800 */
[----:B------:R-:W-:Y:S01]  /*4330*/  IMAD.U32 R21, RZ, RZ, UR8 ;  /* 0x00000008ff157e24 */ /* 0x000fe2000f8e00ff */
[----:B------:R-:W-:Y:S06]  /*4340*/  UPRMT UR8, UR37, 0x654, UR17 ;  /* 0x0000065425087896 */ /* 0x000fec0008000011 */
[----:B-1----:R-:W1:Y:S01]  /*4350*/  @!P1 LDC R3, c[0x0][0xb0c] ;  /* 0x0002c300ff039b82 */ /* 0x002e620000000800 */
[----:B------:R-:W-:Y:S01]  /*4360*/  IMAD.U32 R20, RZ, RZ, UR9 ;  /* 0x00000009ff147e24 */ /* 0x000fe2000f8e00ff */
[----:B------:R-:W-:Y:S04]  /*4370*/  @!P4 R2UR UR15, R21 ;  /* 0x00000000150fc2ca */ /* 0x000fe800000e0000 */
[----:B------:R-:W-:Y:S01]  /*4380*/  @!P4 R2UR UR14, R20 ;  /* 0x00000000140ec2ca */ /* 0x000fe200000e0000 */
[----:B------:R-:W-:Y:S11]  /*4390*/  @!P4 IMAD.MOV.U32 R20, RZ, RZ, 0x2000 ;  /* 0x00002000ff14c424 */ /* 0x000ff600078e00ff */
[----:B------:R-:W-:Y:S01]  /*43a0*/  @!UPT UIADD3 URZ, UPT, UPT, URZ, URZ, URZ ;  /* 0x000000fffffff290 */ /* 0x000fe2000fffe0ff */
[----:B------:R1:W-:Y:S01]  /*43b0*/  @!UP1 UTMALDG.3D [UR16], [UR14], desc[UR10] ;  /* 0x00000a100e0095b4 */ /* 0x0003e20008011000 */
[----:B------:R1:W-:Y:S02]  /*43c0*/  @!P4 SYNCS.ARRIVE.TRANS64.RED.A0TR RZ, [UR7+0x70], R20 ;  /* 0x00007014ffffc9a7 */ /* 0x0003e40008300407 */
[----:B-1----:R-:W-:Y:S01]  /*43d0*/  @!P1 ISETP.NE.AND P2, PT, R3, 0x1, PT ;  /* 0x000000010300980c */ /* 0x002fe20003f45270 */
[C---:B---3--:R-:W-:Y:S01]  /*43e0*/  @!P1 IMAD.HI.U32 R14, R13.reuse, R14, RZ ;  /* 0x0000000e0d0e9227 */ /* 0x048fe200078e00ff */
[----:B-----5:R-:W-:Y:S03]  /*43f0*/  @!P1 ISETP.NE.AND P0, PT, R10, 0x1, PT ;  /* 0x000000010a00980c */ /* 0x020fe60003f05270 */
[C---:B------:R-:W-:Y:S01]  /*4400*/  @!P1 IMAD.HI.U32 R11, R8.reuse, R11, RZ ;  /* 0x0000000b080b9227 */ /* 0x040fe200078e00ff */
[----:B------:R-:W-:Y:S04]  /*4410*/  @!P1 SHF.R.U32.HI R14, RZ, R15, R14 ;  /* 0x0000000fff0e9219 */ /* 0x000fe8000001160e */
[----:B--2---:R-:W-:Y:S01]  /*4420*/  @!P1 SHF.R.U32.HI R9, RZ, R0, R11 ;  /* 0x00000000ff099219 */ /* 0x004fe2000001160b */
[----:B------:R-:W-:Y:S01]  /*4430*/  SYNCS.ARRIVE.TRANS64.RED.A1T0 RZ, [UR8], RZ ;  /* 0x000000ffffff79a7 */ /* 0x000fe20008100408 */
[----:B------:R-:W-:Y:S02]  /*4440*/  @!P1 SEL R14, R13, R14, !P2 ;  /* 0x0000000e0d0e9207 */ /* 0x000fe40005000000 */
[----:B------:R-:W-:Y:S01]  /*4450*/  @!P1 SEL R9, R8, R9, !P0 ;  /* 0x0000000908099207 */ /* 0x000fe20004000000 */
[----:B------:R-:W1:Y:S04]  /*4460*/  SYNCS.PHASECHK.TRANS64.TRYWAIT P5, [UR7+0x88], R12 ;  /* 0x0000880cff0075a7 */ /* 0x000e6800080a1107 */
[----:B------:R-:W-:Y:S02]  /*4470*/  @!P1 IMAD.IADD R0, R9, 0x1, -R14 ;  /* 0x0000000109009824 */ /* 0x000fe400078e0a0e */
[----:B------:R-:W-:Y:S02]  /*4480*/  @!P1 IMAD.IADD R9, R14, 0x1, -R9 ;  /* 0x000000010e099824 */ /* 0x000fe400078e0a09 */
[----:B------:R-:W-:Y:S02]  /*4490*/  @!P1 IMAD R13, R0, R3, R13 ;  /* 0x00000003000d9224 */ /* 0x000fe400078e020d */
[----:B------:R-:W-:Y:S01]  /*44a0*/  @!P1 IMAD R8, R9, R10, R8 ;  /* 0x0000000a09089224 */ /* 0x000fe200078e0208 */
[----:B-1----:R-:W-:Y:S06]  /*44b0*/  @!P5 BRA `(.L_x_78) ;  /* 0x0000004400c0d947 */ /* 0x002fec0003800000 */
.L_x_147:
[----:B-1----:R-:W-:Y:S01]  /*44c0*/  @!P4 IADD3 R3, P0, PT, R32, 0x580, RZ ;  /* 0x000005802003c810 */ /* 0x002fe20007f1e0ff */
[----:B------:R-:W-:Y:S01]  /*44d0*/  VOTEU.ALL UP1, P4 ;  /* 0x0000000000ff7886 */ /* 0x000fe20002020000 */
[----:B------:R-:W-:Y:S01]  /*44e0*/  UMOV UR20, 0x0 ;  /* 0x0000000000147882 */ /* 0x000fe20000000000 */
[----:B------:R-:W-:Y:S01]  /*44f0*/  UMOV UR21, 0x10000000 ;  /* 0x1000000000157882 */ /* 0x000fe20000000000 */
[----:B------:R-:W-:Y:S01]  /*4500*/  @!P4 R2UR UR9, R3 ;  /* 0x000000000309c2ca */ /* 0x000fe200000e0000 */
[----:B------:R-:W-:Y:S01]  /*4510*/  @!P4 IMAD.X R0, RZ, RZ, R33, P0 ;  /* 0x000000ffff00c224 */ /* 0x000fe200000e0621 */
[----:B------:R-:W-:Y:S01]  /*4520*/  @!UP1 UIADD3 UR10, UPT, UPT, UR18, 0x40, URZ ;  /* 0x00000040120a9890 */ /* 0x000fe2000fffe0ff */
[----:B------:R-:W-:Y:S01]  /*4530*/  ISETP.NE.AND P0, PT, R30, 0x2, PT ;  /* 0x000000021e00780c */ /* 0x000fe20003f05270 */
[----:B------:R-:W-:Y:S01]  /*4540*/  UMOV UR11, UR19 ;  /* 0x00000013000b7c82 */ /* 0x000fe20008000000 */
[----:B------:R-:W-:Y:S01]  /*4550*/  UMOV UR12, UR36 ;  /* 0x00000024000c7c82 */ /* 0x000fe20008000000 */
[----:B------:R-:W-:Y:S01]  /*4560*/  @!P4 R2UR UR8, R0 ;  /* 0x000000000008c2ca */ /* 0x000fe200000e0000 */
[----:B------:R-:W-:Y:S01]  /*4570*/  IMAD.IADD R20, R8, 0x1, R147 ;  /* 0x0000000108147824 */ /* 0x000fe200078e0293 */
[----:B------:R-:W-:Y:S01]  /*4580*/  @P3 R2UR UR36, R28 ;  /* 0x000000001c2432ca */ /* 0x000fe200000e0000 */
[----:B------:R-:W-:Y:S01]  /*4590*/  IMAD.IADD R21, R13, 0x1, R170 ;  /* 0x000000010d157824 */ /* 0x000fe200078e02aa */
[----:B------:R-:W-:Y:S02]  /*45a0*/  SEL R0, RZ, 0x1, P0 ;  /* 0x00000001ff007807 */ /* 0x000fe40000000000 */
[----:B------:R-:W-:Y:S01]  /*45b0*/  LOP3.LUT R31, R31, 0x1, RZ, 0x3c, !PT ;  /* 0x000000011f1f7812 */ /* 0x000fe200078e3cff */
[----:B------:R-:W-:Y:S01]  /*45c0*/  IMAD.U32 R10, RZ, RZ, UR9 ;  /* 0x00000009ff0a7e24 */ /* 0x000fe2000f8e00ff */
[----:B------:R-:W-:Y:S01]  /*45d0*/  @!UP1 UIADD3 UR9, UPT, UPT, UR7, 0x78, URZ ;  /* 0x0000007807099890 */ /* 0x000fe2000fffe0ff */
[----:B------:R-:W-:Y:S02]  /*45e0*/  LOP3.LUT R29, R29, R0, RZ, 0x3c, !PT ;  /* 0x000000001d1d7212 */ /* 0x000fe400078e3cff */
[----:B------:R-:W-:Y:S02]  /*45f0*/  SEL R30, R30, RZ, P0 ;  /* 0x000000ff1e1e7207 */ /* 0x000fe40000000000 */
[----:B------:R-:W-:Y:S01]  /*4600*/  IMAD.U32 R11, RZ, RZ, UR8 ;  /* 0x00000008ff0b7e24 */ /* 0x000fe2000f8e00ff */
[----:B------:R-:W-:Y:S01]  /*4610*/  @!P4 R2UR UR14, R10 ;  /* 0x000000000a0ec2ca */ /* 0x000fe200000e0000 */
[----:B------:R-:W-:Y:S01]  /*4620*/  @!UP1 UIADD3 UR8, UPT, UPT, UR7, 0x2200, URZ ;  /* 0x0000220007089890 */ /* 0x000fe2000fffe0ff */
[----:B------:R-:W-:Y:S02]  /*4630*/  VOTEU.ALL UP1, P4 ;  /* 0x0000000000ff7886 */ /* 0x000fe40002020000 */
[----:B------:R-:W-:Y:S11]  /*4640*/  @!P4 R2UR UR15, R11 ;  /* 0x000000000b0fc2ca */ /* 0x000ff600000e0000 */
[----:B------:R-:W-:Y:S02]  /*4650*/  @!UPT UIADD3 URZ, UPT, UPT, URZ, URZ, URZ ;  /* 0x000000fffffff290 */ /* 0x000fe4000fffe0ff */
[----:B------:R2:W-:Y:S01]  /*4660*/  @!UP1 UTMALDG.3D [UR8], [UR14], desc[UR20] ;  /* 0x000014080e0095b4 */ /* 0x0005e20008011000 */
[----:B------:R2:W-:Y:S01]  /*4670*/  @!P4 SYNCS.ARRIVE.TRANS64.RED.A0TR RZ, [UR7+0x78], R23 ;  /* 0x00007817ffffc9a7 */ /* 0x0005e20008300407 */
[----:B------:R-:W-:Y:S01]  /*4680*/  UPLOP3.LUT UP1, UPT, UPT, UPT, UPT, 0x80, 0x8 ;  /* 0x000000000008789c */ /* 0x000fe20003f2f070 */
[----:B------:R-:W-:Y:S01]  /*4690*/  SYNCS.ARRIVE.TRANS64.RED.A1T0 RZ, [UR13], RZ ;  /* 0x000000ffffff79a7 */ /* 0x000fe2000810040d */
[----:B------:R-:W-:Y:S09]  /*46a0*/  @P3 BRA `(.L_x_79) ;  /* 0xfffffff400503947 */ /* 0x000ff2000383ffff */
[----:B------:R-:W-:-:S04]  /*46b0*/  SHF.L.U32 R3, R31, 0x1f, RZ ;  /* 0x0000001f1f037819 */ /* 0x000fc800000006ff */
[----:B------:R-:W1:Y:S02]  /*46c0*/  SYNCS.PHASECHK.TRANS64.TRYWAIT P0, [UR7+0x80], R3 ;  /* 0x00008003ff0075a7 */ /* 0x000e640008001107 */
[----:B-1----:R-:W-:Y:S05]  /*46d0*/  @!P0 BRA `(.L_x_80) ;  /* 0x0000004400508947 */ /* 0x002fea0003800000 */
.L_x_149:
[----:B-1----:R-:W-:-:S07]  /*46e0*/  MOV R0, UR7 ;  /* 0x0000000700007c02 */ /* 0x002fce0008000f00 */
.L_x_81:
[----:B-1----:R-:W-:-:S04]  /*46f0*/  SHF.L.U32 R3, R31, 0x1f, RZ ;  /* 0x0000001f1f037819 */ /* 0x002fc800000006ff */
[----:B------:R1:W3:Y:S03]  /*4700*/  SYNCS.PHASECHK.TRANS64.TRYWAIT P0, [R0+URZ+0x88], R3 ;  /* 0x00008803000075a7 */ /* 0x0002e600080011ff */
[----:B---3--:R-:W-:Y:S05]  /*4710*/  @!P0 NANOSLEEP.SYNCS 0x989680 ;  /* 0x009896800000895d */ /* 0x008fea0003900000 */
[----:B------:R-:W3:Y:S02]  /*4720*/  @!P0 SYNCS.PHASECHK.TRANS64 P0, [R0+URZ+0x88], R3 ;  /* 0x00008803000085a7 */ /* 0x000ee400080010ff */
[----:B--23--:R-:W-:Y:S05]  /*4730*/  @P0 EXIT ;  /* 0x000000000000094d */ /* 0x00cfea0003800000 */
[----:B------:R-:W-:Y:S05]  /*4740*/  BRA `(.L_x_81) ;  /* 0xfffffffc00e87947 */ /* 0x000fea000383ffff */
.L_x_70:
[----:B------:R-:W-:-:S06]  /*4750*/  UISETP.GE.AND UP1, UPT, UR8, 0x4, UPT ;  /* 0x000000040800788c */ /* 0x000fcc000bf26270 */
[----:B------:R-:W-:-:S13]  /*4760*/  PLOP3.LUT P0, PT, PT, PT, UP1, 0x80, 0x8 ;  /* 0x000000000008781c */ /* 0x000fda0003f0f018 */
[----:B------:R-:W-:Y:S05]  /*4770*/  @!P0 EXIT ;  /* 0x000000000000894d */ /* 0x000fea0003800000 */
[----:B------:R-:W-:Y:S01]  /*4780*/  BAR.SYNC.DEFER_BLOCKING 0x6, 0xa0 ;  /* 0x0182800000007b1d */ /* 0x000fe20000010000 */
[C---:B------:R-:W-:Y:S01]  /*4790*/  IMAD.SHL.U32 R3, R189.reuse, 0x40, RZ ;  /* 0x00000040bd037824 */ /* 0x040fe200078e00ff */
[C---:B------:R-:W-:Y:S01]  /*47a0*/  LOP3.LUT R193, R189.reuse, 0x60, RZ, 0xc0, !PT ;  /* 0x00000060bdc17812 */ /* 0x040fe200078ec0ff */
[C---:B------:R-:W-:Y:S01]  /*47b0*/  IMAD.SHL.U32 R172, R189.reuse, 0x8, RZ ;  /* 0x00000008bdac7824 */ /* 0x040fe200078e00ff */
[C---:B------:R-:W-:Y:S01]  /*47c0*/  LOP3.LUT R191, R189.reuse, 0x2, RZ, 0xc0, !PT ;  /* 0x00000002bdbf7812 */ /* 0x040fe200078ec0ff */
[----:B------:R-:W-:Y:S01]  /*47d0*/  IMAD.U32 R79, R189, 0x10000, RZ ;  /* 0x00010000bd4f7824 */ /* 0x000fe200078e00ff */
[----:B------:R-:W-:Y:S02]  /*47e0*/  UMOV UR49, 0x400 ;  /* 0x0000040000317882 */ /* 0x000fe40000000000 */
[----:B------:R-:W1:Y:S01]  /*47f0*/  LDC R177, c[0x0][0x370] ;  /* 0x0000dc00ffb17b82 */ /* 0x000e620000000800 */
[----:B------:R-:W-:Y:S01]  /*4800*/  ULEA UR49, UR37, UR49, 0x18 ;  /* 0x0000003125317291 */ /* 0x000fe2000f8ec0ff */
[----:B------:R-:W-:Y:S01]  /*4810*/  LOP3.LUT R5, R3, 0x180, RZ, 0xc0, !PT ;  /* 0x0000018003057812 */ /* 0x000fe200078ec0ff */
[----:B------:R-:W-:Y:S01]  /*4820*/  HFMA2 R195, -RZ, RZ, 0, 0 ;  /* 0x00000000ffc37431 */ /* 0x000fe200000001ff */
[----:B------:R-:W-:Y:S01]  /*4830*/  LOP3.LUT R79, R79, 0x600000, RZ, 0xc0, !PT ;  /* 0x006000004f4f7812 */ /* 0x000fe200078ec0ff */
[----:B------:R-:W-:Y:S01]  /*4840*/  UIADD3 UR4, UPT, UPT, UR49, 0x4200, URZ ;  /* 0x0000420031047890 */ /* 0x000fe2000fffe0ff */
[----:B------:R-:W-:Y:S01]  /*4850*/  LOP3.LUT R172, R5, 0x30, R172, 0xf8, !PT ;  /* 0x0000003005ac7812 */ /* 0x000fe200078ef8ac */
[----:B------:R-:W-:Y:S01]  /*4860*/  IMAD.MOV.U32 R76, RZ, RZ, RZ ;  /* 0x000000ffff4c7224 */ /* 0x000fe200078e00ff */
[----:B------:R-:W2:Y:S01]  /*4870*/  LDC R74, c[0x0][0xb0c] ;  /* 0x0002c300ff4a7b82 */ /* 0x000ea20000000800 */
[----:B------:R-:W-:-:S02]  /*4880*/  LOP3.LUT R189, R189, 0x4, RZ, 0xc0, !PT ;  /* 0x00000004bdbd7812 */ /* 0x000fc400078ec0ff */
[----:B------:R-:W-:Y:S02]  /*4890*/  CS2R R182, SRZ ;  /* 0x0000000000b67805 */ /* 0x000fe4000001ff00 */
[----:B------:R-:W-:Y:S02]  /*48a0*/  LOP3.LUT R172, R172, 0x1e40, R3, 0xf8, !PT ;  /* 0x00001e40acac7812 */ /* 0x000fe400078ef803 */
[----:B------:R-:W-:Y:S02]  /*48b0*/  CS2R R180, SRZ ;  /* 0x0000000000b47805 */ /* 0x000fe4000001ff00 */
[----:B------:R-:W-:Y:S01]  /*48c0*/  IADD3 R188, PT, PT, -R189, 0x2, RZ ;  /* 0x00000002bdbc7810 */ /* 0x000fe20007ffe1ff */
[----:B------:R-:W-:Y:S01]  /*48d0*/  IMAD.MOV R176, RZ, RZ, -R191 ;  /* 0x000000ffffb07224 */ /* 0x000fe200078e0abf */
[----:B------:R-:W-:Y:S01]  /*48e0*/  MOV R192, UR4 ;  /* 0x0000000400c07c02 */ /* 0x000fe20008000f00 */
[----:B------:R-:W4:Y:S01]  /*48f0*/  LDC R174, c[0x0][0xb20] ;  /* 0x0002c800ffae7b82 */ /* 0x000f220000000800 */
[----:B------:R-:W3:Y:S01]  /*4900*/  LDS R0, [UR49+0x150] ;  /* 0x00015031ff007984 */ /* 0x000ee20008000800 */
[----:B------:R-:W-:Y:S01]  /*4910*/  VIADD R190, R172, UR49 ;  /* 0x00000031acbe7c36 */ /* 0x000fe20008000000 */
[----:B------:R-:W1:Y:S01]  /*4920*/  LDCU.64 UR52, c[0x0][0x348] ;  /* 0x00006900ff3477ac */ /* 0x000e620008000a00 */
[----:B------:R-:W-:-:S02]  /*4930*/  IMAD.MOV R175, RZ, RZ, -R189 ;  /* 0x000000ffffaf7224 */ /* 0x000fc400078e0abd */
[----:B------:R-:W-:Y:S01]  /*4940*/  VIADD R190, R190, 0x200 ;  /* 0x00000200bebe7836 */ /* 0x000fe20000000000 */
[----:B------:R-:W1:Y:S01]  /*4950*/  LDCU.64 UR38, c[0x0][0x888] ;  /* 0x00011100ff2677ac */ /* 0x000e620008000a00 */
[----:B------:R-:W1:Y:S01]  /*4960*/  LDC R73, c[0x0][0xb30] ;  /* 0x0002cc00ff497b82 */ /* 0x000e620000000800 */
[----:B------:R-:W1:Y:S01]  /*4970*/  LDCU.64 UR44, c[0x0][0x890] ;  /* 0x00011200ff2c77ac */ /* 0x000e620008000a00 */
[----:B------:R-:W-:-:S06]  /*4980*/  UIADD3 UR48, UPT, UPT, UR49, 0x200, URZ ;  /* 0x0000020031307890 */ /* 0x000fcc000fffe0ff */
[----:B------:R-:W1:Y:S08]  /*4990*/  LDC.64 R168, c[0x0][0xb10] ;  /* 0x0002c400ffa87b82 */ /* 0x000e700000000a00 */
[----:B------:R-:W1:Y:S08]  /*49a0*/  LDC.64 R70, c[0x0][0xb18] ;  /* 0x0002c600ff467b82 */ /* 0x000e700000000a00 */
[----:B------:R-:W1:Y:S08]  /*49b0*/  LDC.64 R68, c[0x0][0xb28] ;  /* 0x0002ca00ff447b82 */ /* 0x000e700000000a00 */
[----:B------:R-:W1:Y:S01]  /*49c0*/  LDC.64 R166, c[0x0][0x8b0] ;  /* 0x00022c00ffa67b82 */ /* 0x000e620000000a00 */
[----:B---3--:R-:W-:-:S07]  /*49d0*/  IMAD.IADD R79, R0, 0x1, R79 ;  /* 0x00000001004f7824 */ /* 0x008fce00078e024f */
[----:B------:R-:W3:Y:S08]  /*49e0*/  LDC.64 R164, c[0x0][0x8a8] ;  /* 0x00022a00ffa47b82 */ /* 0x000ef00000000a00 */
[----:B--2-4-:R-:W1:Y:S02]  /*49f0*/  LDC R178, c[0x0][0x374] ;  /* 0x0000dd00ffb27b82 */ /* 0x014e640000000800 */
.L_x_108:
[C---:B------:R-:W-:Y:S02]  /*4a00*/  LEA R0, R195.reuse, UR49, 0x3 ;  /* 0x00000031c3007c11 */ /* 0x040fe4000f8e18ff */
[----:B------:R-:W-:Y:S02]  /*4a10*/  SHF.L.U32 R3, R182, 0x1f, RZ ;  /* 0x0000001fb6037819 */ /* 0x000fe400000006ff */
[----:B------:R-:W-:Y:S02]  /*4a20*/  LEA R16, R195, UR49, 0x4 ;  /* 0x00000031c3107c11 */ /* 0x000fe4000f8e20ff */
[----:B------:R-:W2:Y:S02]  /*4a30*/  SYNCS.PHASECHK.TRANS64.TRYWAIT P0, [R0+URZ+0xa0], R3 ;  /* 0x0000a003000075a7 */ /* 0x000ea400080011ff */
[----:B-12---:R-:W-:Y:S05]  /*4a40*/  @!P0 BRA `(.L_x_82) ;  /* 0x00000040008c8947 */ /* 0x006fea0003800000 */
.L_x_150:
[----:B------:R-:W4:Y:S01]  /*4a50*/  LDC.64 R12, c[0x0][0xb10] ;  /* 0x0002c400ff0c7b82 */ /* 0x000f220000000a00 */
[----:B------:R-:W3:Y:S01]  /*4a60*/  LDS.128 R16, [R16+0x130] ;  /* 0x0001300010107984 */ /* 0x000ee20000000c00 */
[----:B-1----:R-:W-:Y:S01]  /*4a70*/  ISETP.NE.AND P1, PT, R73, 0x1, PT ;  /* 0x000000014900780c */ /* 0x002fe20003f25270 */
[----:B--2---:R-:W-:Y:S01]  /*4a80*/  VIADD R0, R0, 0xb0 ;  /* 0x000000b000007836 */ /* 0x004fe20000000000 */
[----:B------:R-:W-:Y:S04]  /*4a90*/  ISETP.GE.AND P0, PT, R72, 0x1, PT ;  /* 0x000000014800780c */ /* 0x000fe80003f06270 */
[----:B------:R-:W1:Y:S01]  /*4aa0*/  LDC.64 R10, c[0x0][0xb18] ;  /* 0x0002c600ff0a7b82 */ /* 0x000e620000000a00 */
[----:B------:R-:W-:Y:S01]  /*4ab0*/  PRMT R0, RZ, 0x654, R0 ;  /* 0x00000654ff007816 */ /* 0x000fe20000000000 */
[----:B------:R-:W-:Y:S01]  /*4ac0*/  @!PT LDS RZ, [RZ] ;  /* 0x00000000fffff984 */ /* 0x000fe20000000800 */
[----:B------:R-:W-:Y:S01]  /*4ad0*/  @!PT LDS RZ, [RZ] ;  /* 0x00000000fffff984 */ /* 0x000fe20000000800 */
[----:B------:R-:W-:Y:S01]  /*4ae0*/  @!PT LDS RZ, [RZ] ;  /* 0x00000000fffff984 */ /* 0x000fe20000000800 */
[----:B------:R-:W-:Y:S01]  /*4af0*/  @!PT LDS RZ, [RZ] ;  /* 0x00000000fffff984 */ /* 0x000fe20000000800 */
[----:B------:R2:W-:Y:S06]  /*4b00*/  MEMBAR.ALL.CTA ;  /* 0x0000000000007992 */ /* 0x0005ec0000008000 */
[----:B--2---:R-:W2:Y:S01]  /*4b10*/  FENCE.VIEW.ASYNC.S ;  /* 0x00000000000073c6 */ /* 0x004ea20000000000 */
[----:B------:R-:W1:Y:S08]  /*4b20*/  @!P1 LDC R14, c[0x0][0xb20] ;  /* 0x0002c800ff0e9b82 */ /* 0x000e700000000800 */
[----:B------:R-:W1:Y:S01]  /*4b30*/  @!P1 LDC R9, c[0x0][0xb0c] ;  /* 0x0002c300ff099b82 */ /* 0x000e620000000800 */
[----:B--2---:R2:W-:Y:S01]  /*4b40*/  SYNCS.ARRIVE.TRANS64.RED.A1T0 RZ, [R0+URZ], RZ ;  /* 0x000000ff00ff79a7 */ /* 0x0045e200081004ff */
[----:B---3--:R-:W-:Y:S04]  /*4b50*/  LOP3.LUT P4, RZ, R18, 0x1, RZ, 0xc0, !PT ;  /* 0x0000000112ff7812 */ /* 0x008fe8000788c0ff */
[----:B------:R-:W-:Y:S09]  /*4b60*/  P2R R194, PR, RZ, 0x10 ;  /* 0x00000010ffc27803 */ /* 0x000ff20000000000 */
[----:B------:R-:W-:Y:S02]  /*4b70*/  @P4 MOV R77, R16 ;  /* 0x00000010004d4202 */ /* 0x000fe40000000f00 */
[----:B------:R-:W-:Y:S01]  /*4b80*/  @P4 LOP3.LUT R75, R17, 0xffff, RZ, 0xc0, !PT ;  /* 0x0000ffff114b4812 */ /* 0x000fe200078ec0ff */
[----:B--2-4-:R-:W-:Y:S06]  /*4b90*/  @!P0 BRA `(.L_x_83) ;  /* 0x0000000000a48947 */ /* 0x014fec0003800000 */
[----:B------:R-:W-:Y:S01]  /*4ba0*/  IMAD.HI.U32 R23, R178, R71, RZ ;  /* 0x00000047b2177227 */ /* 0x000fe200078e00ff */
[----:B------:R-:W-:Y:S02]  /*4bb0*/  ISETP.NE.AND P0, PT, R70, 0x1, PT ;  /* 0x000000014600780c */ /* 0x000fe40003f05270 */
[----:B------:R-:W-:Y:S01]  /*4bc0*/  ISETP.NE.AND P2, PT, R72, 0x1, PT ;  /* 0x000000014800780c */ /* 0x000fe20003f45270 */
[----:B------:R-:W-:Y:S01]  /*4bd0*/  IMAD.HI.U32 R22, R177, R168, RZ ;  /* 0x000000a8b1167227 */ /* 0x000fe200078e00ff */
[----:B------:R-:W-:Y:S02]  /*4be0*/  SHF.R.U32.HI R23, RZ, R174, R23 ;  /* 0x000000aeff177219 */ /* 0x000fe40000011617 */
[----:B------:R-:W-:Y:S01]  /*4bf0*/  ISETP.NE.AND P3, PT, R74, 0x1, PT ;  /* 0x000000014a00780c */ /* 0x000fe20003f65270 */
[----:B------:R-:W-:Y:S01]  /*4c00*/  IMAD.HI.U32 R26, R77, R168, RZ ;  /* 0x000000a84d1a7227 */ /* 0x000fe200078e00ff */
[----:B------:R-:W-:Y:S02]  /*4c10*/  SHF.R.U32.HI R22, RZ, R169, R22 ;  /* 0x000000a9ff167219 */ /* 0x000fe40000011616 */
[----:B------:R-:W-:Y:S01]  /*4c20*/  SEL R3, R178, R23, !P0 ;  /* 0x00000017b2037207 */ /* 0x000fe20004000000 */
[----:B------:R-:W-:Y:S01]  /*4c30*/  IMAD.HI.U32 R23, R75, R71, RZ ;  /* 0x000000474b177227 */ /* 0x000fe200078e00ff */
[----:B------:R-:W-:Y:S02]  /*4c40*/  SEL R7, R177, R22, !P3 ;  /* 0x00000016b1077207 */ /* 0x000fe40005800000 */
[----:B------:R-:W-:Y:S01]  /*4c50*/  SHF.R.U32.HI R26, RZ, R169, R26 ;  /* 0x000000a9ff1a7219 */ /* 0x000fe2000001161a */
[-C--:B------:R-:W-:Y:S04]  /*4c60*/  IMAD.HI.U32 R22, R3, R68.reuse, RZ ;  /* 0x0000004403167227 */ /* 0x080fe800078e00ff */
[----:B------:R-:W-:Y:S01]  /*4c70*/  IMAD.HI.U32 R24, R7, R68, RZ ;  /* 0x0000004407187227 */ /* 0x000fe200078e00ff */
[-C--:B------:R-:W-:Y:S02]  /*4c80*/  @P2 SHF.R.U32.HI R3, RZ, R69.reuse, R22 ;  /* 0x00000045ff032219 */ /* 0x080fe40000011616 */
[----:B------:R-:W-:Y:S02]  /*4c90*/  SHF.R.U32.HI R22, RZ, R174, R23 ;  /* 0x000000aeff167219 */ /* 0x000fe40000011617 */
[----:B------:R-:W-:Y:S01]  /*4ca0*/  @P2 SHF.R.U32.HI R7, RZ, R69, R24 ;  /* 0x00000045ff072219 */ /* 0x000fe20000011618 */
[C---:B------:R-:W-:Y:S01]  /*4cb0*/  IMAD R2, R72.reuse, R3, RZ ;  /* 0x0000000348027224 */ /* 0x040fe200078e02ff */
[----:B------:R-:W-:Y:S02]  /*4cc0*/  SEL R5, R75, R22, !P0 ;  /* 0x000000164b057207 */ /* 0x000fe40004000000 */
[----:B------:R-:W-:Y:S01]  /*4cd0*/  SEL R3, R77, R26, !P3 ;  /* 0x0000001a4d037207 */ /* 0x000fe20005800000 */
[----:B------:R-:W-:Y:S01]  /*4ce0*/  IMAD R4, R72, R7, RZ ;  /* 0x0000000748047224 */ /* 0x000fe200078e02ff */
[C---:B------:R-:W-:Y:S01]  /*4cf0*/  ISETP.GE.AND P0, PT, R5.reuse, R2, PT ;  /* 0x000000020500720c */ /* 0x040fe20003f06270 */
[----:B------:R-:W-:Y:S03]  /*4d00*/  IMAD.HI.U32 R6, R5, R68, RZ ;  /* 0x0000004405067227 */ /* 0x000fe600078e00ff */
[----:B------:R-:W-:Y:S01]  /*4d10*/  ISETP.GE.OR P0, PT, R3, R4, P0 ;  /* 0x000000040300720c */ /* 0x000fe20000706670 */
[----:B------:R-:W-:Y:S01]  /*4d20*/  IMAD.MOV R4, RZ, RZ, -R3 ;  /* 0x000000ffff047224 */ /* 0x000fe200078e0a03 */
[-C--:B------:R-:W-:Y:S03]  /*4d30*/  SHF.R.U32.HI R6, RZ, R69.reuse, R6 ;  /* 0x00000045ff067219 */ /* 0x080fe60000011606 */
[----:B------:R-:W-:Y:S01]  /*4d40*/  IMAD R77, R74, R4, R77 ;  /* 0x000000044a4d7224 */ /* 0x000fe200078e024d */
[----:B------:R-:W-:Y:S05]  /*4d50*/  SEL R15, R5, R6, !P2 ;  /* 0x00000006050f7207 */ /* 0x000fea0005000000 */
[----:B------:R-:W-:Y:S02]  /*4d60*/  IMAD.MOV R6, RZ, RZ, -R15 ;  /* 0x000000ffff067224 */ /* 0x000fe400078e0a0f */
[C---:B------:R-:W-:Y:S04]  /*4d70*/  @!P0 IMAD.HI.U32 R2, R3.reuse, R68, RZ ;  /* 0x0000004403028227 */ /* 0x040fe800078e00ff */
[----:B------:R-:W-:Y:S01]  /*4d80*/  IMAD R6, R72, R6, R5 ;  /* 0x0000000648067224 */ /* 0x000fe200078e0205 */
[----:B------:R-:W-:Y:S04]  /*4d90*/  @!P0 SHF.R.U32.HI R2, RZ, R69, R2 ;  /* 0x00000045ff028219 */ /* 0x000fe80000011602 */
[----:B------:R-:W-:Y:S02]  /*4da0*/  @!P0 SEL R0, R3, R2, !P2 ;  /* 0x0000000203008207 */ /* 0x000fe40005000000 */
[----:B------:R-:W-:Y:S02]  /*4db0*/  IADD3 R2, PT, PT, -R5, RZ, RZ ;  /* 0x000000ff05027210 */ /* 0x000fe40007ffe1ff */
[----:B------:R-:W-:Y:S01]  /*4dc0*/  @!P0 IADD3 R8, PT, PT, R15, -R0, RZ ;  /* 0x800000000f088210 */ /* 0x000fe20007ffe0ff */
[----:B------:R-:W-:Y:S02]  /*4dd0*/  @!P0 IMAD R0, R7, R6, R0 ;  /* 0x0000000607008224 */ /* 0x000fe400078e0200 */
[----:B------:R-:W-:Y:S02]  /*4de0*/  IMAD R75, R70, R2, R75 ;  /* 0x00000002464b7224 */ /* 0x000fe400078e024b */
[----:B------:R-:W-:Y:S02]  /*4df0*/  @!P0 IMAD R5, R8, R72, R3 ;  /* 0x0000004808058224 */ /* 0x000fe400078e0203 */
[----:B------:R-:W-:Y:S04]  /*4e00*/  @!P0 IMAD.MOV.U32 R3, RZ, RZ, R0 ;  /* 0x000000ffff038224 */ /* 0x000fe800078e0000 */
[----:B------:R-:W-:Y:S02]  /*4e10*/  IMAD R77, R3, R74, R77 ;  /* 0x0000004a034d7224 */ /* 0x000fe400078e024d */
[----:B------:R-:W-:Y:S07]  /*4e20*/  IMAD R75, R5, R70, R75 ;  /* 0x00000046054b7224 */ /* 0x000fee00078e024b */
.L_x_83:
[----:B-1----:R-:W-:Y:S01]  /*4e30*/  @!P1 ISETP.NE.AND P0, PT, R10, 0x1, PT ;  /* 0x000000010a00980c */ /* 0x002fe20003f05270 */
[----:B------:R-:W-:Y:S01]  /*4e40*/  @!P1 IMAD.HI.U32 R0, R77, R12, RZ ;  /* 0x0000000c4d009227 */ /* 0x000fe200078e00ff */
[----:B------:R-:W-:Y:S01]  /*4e50*/  @!P1 ISETP.NE.AND P2, PT, R9, 0x1, PT ;  /* 0x000000010900980c */ /* 0x000fe20003f45270 */
[----:B------:R-:W-:Y:S01]  /*4e60*/  ULOP3.LUT UP0, URZ, UR48, 0x1b0, URZ, 0xc0, !UPT ;  /* 0x000001b030ff7892 */ /* 0x000fe2000f80c0ff */
[----:B------:R-:W-:Y:S01]  /*4e70*/  R2UR UR42, R21 ;  /* 0x00000000152a72ca */ /* 0x000fe200000e0000 */
[----:B------:R-:W-:Y:S01]  /*4e80*/  @!P1 IMAD.HI.U32 R3, R75, R11, RZ ;  /* 0x0000000b4b039227 */ /* 0x000fe200078e00ff */
[----:B------:R-:W-:Y:S02]  /*4e90*/  @!P1 SHF.R.U32.HI R0, RZ, R13, R0 ;  /* 0x0000000dff009219 */ /* 0x000fe40000011600 */
[----:B------:R-:W-:Y:S01]  /*4ea0*/  R2UR UR41, R20 ;  /* 0x00000000142972ca */ /* 0x000fe200000e0000 */
[----:B------:R-:W-:Y:S01]  /*4eb0*/  VIADD R195, R195, 0x1 ;  /* 0x00000001c3c37836 */ /* 0x000fe20000000000 */
[----:B------:R-:W-:Y:S02]  /*4ec0*/  @!P1 SHF.R.U32.HI R2, RZ, R14, R3 ;  /* 0x0000000eff029219 */ /* 0x000fe40000011603 */
[----:B------:R-:W-:Y:S02]  /*4ed0*/  @!P1 SEL R3, R77, R0, !P2 ;  /* 0x000000004d039207 */ /* 0x000fe40005000000 */
[----:B------:R-:W-:Y:S02]  /*4ee0*/  @!P1 SEL R2, R75, R2, !P0 ;  /* 0x000000024b029207 */ /* 0x000fe40004000000 */
[----:B------:R-:W-:Y:S01]  /*4ef0*/  @P4 SHF.R.U32.HI R179, RZ, 0x10, R17 ;  /* 0x00000010ffb34819 */ /* 0x000fe20000011611 */
[----:B------:R-:W-:Y:S02]  /*4f00*/  USHF.L.U32 UR42, UR42, 0x7, URZ ;  /* 0x000000072a2a7899 */ /* 0x000fe400080006ff */
[----:B------:R-:W-:Y:S02]  /*4f10*/  @!P1 IMAD.IADD R0, R2, 0x1, -R3 ;  /* 0x0000000102009824 */ /* 0x000fe400078e0a03 */
[----:B------:R-:W-:Y:S01]  /*4f20*/  @!P1 IMAD.IADD R2, R3, 0x1, -R2 ;  /* 0x0000000103029824 */ /* 0x000fe200078e0a02 */
[----:B------:R-:W-:Y:S01]  /*4f30*/  USHF.L.U32 UR41, UR41, 0x7, URZ ;  /* 0x0000000729297899 */ /* 0x000fe200080006ff */
[----:B------:R-:W-:Y:S02]  /*4f40*/  @!P1 IMAD R77, R0, R9, R77 ;  /* 0x00000009004d9224 */ /* 0x000fe400078e024d */
[----:B------:R-:W-:Y:S01]  /*4f50*/  @!P1 IMAD R75, R2, R10, R75 ;  /* 0x0000000a024b9224 */ /* 0x000fe200078e024b */
[----:B------:R-:W-:Y:S08]  /*4f60*/  BRA.U !UP0, `(.L_x_84) ;  /* 0x0000000108407547 */ /* 0x000ff0000b800000 */
[----:B------:R-:W1:Y:S01]  /*4f70*/  LDCU.64 UR8, c[0x4][0x80] ;  /* 0x01001000ff0877ac */ /* 0x000e620008000a00 */
[----:B------:R-:W-:Y:S01]  /*4f80*/  MOV R3, 0x0 ;  /* 0x0000000000037802 */ /* 0x000fe20000000f00 */
[----:B------:R-:W-:Y:S02]  /*4f90*/  HFMA2 R12, -RZ, RZ, 0, 5.9604644775390625e-08 ;  /* 0x00000001ff0c7431 */ /* 0x000fe400000001ff */
[----:B------:R-:W-:Y:S02]  /*4fa0*/  IMAD.MOV.U32 R8, RZ, RZ, 0x70 ;  /* 0x00000070ff087424 */ /* 0x000fe400078e00ff */
[----:B------:R-:W-:Y:S01]  /*4fb0*/  IMAD.MOV.U32 R13, RZ, RZ, RZ ;  /* 0x000000ffff0d7224 */ /* 0x000fe200078e00ff */
[----:B------:R-:W2:Y:S01]  /*4fc0*/  LDCU.64 UR6, c[0x4][0x88] ;  /* 0x01001100ff0677ac */ /* 0x000ea20008000a00 */
[----:B------:R-:W3:Y:S01]  /*4fd0*/  LDC.64 R2, c[0x4][R3] ;  /* 0x0100000003027b82 */ /* 0x000ee20000000a00 */
[----:B------:R-:W4:Y:S01]  /*4fe0*/  LDCU.64 UR4, c[0x4][0x8] ;  /* 0x01000100ff0477ac */ /* 0x000f220008000a00 */
[----:B-1----:R-:W-:Y:S01]  /*4ff0*/  MOV R5, UR9 ;  /* 0x0000000900057c02 */ /* 0x002fe20008000f00 */
[----:B------:R-:W-:Y:S01]  /*5000*/  IMAD.U32 R4, RZ, RZ, UR8 ;  /* 0x00000008ff047e24 */ /* 0x000fe2000f8e00ff */
[----:B--2---:R-:W-:Y:S01]  /*5010*/  MOV R7, UR7 ;  /* 0x0000000700077c02 */ /* 0x004fe20008000f00 */
[----:B------:R-:W-:Y:S01]  /*5020*/  IMAD.U32 R6, RZ, RZ, UR6 ;  /* 0x00000006ff067e24 */ /* 0x000fe2000f8e00ff */
[----:B----4-:R-:W-:Y:S01]  /*5030*/  MOV R11, UR5 ;  /* 0x00000005000b7c02 */ /* 0x010fe20008000f00 */
[----:B------:R-:W-:Y:S02]  /*5040*/  IMAD.U32 R10, RZ, RZ, UR4 ;  /* 0x00000004ff0a7e24 */ /* 0x000fe4000f8e00ff */
[----:B------:R-:W-:Y:S07]  /*5050*/  LEPC R20, `(.L_x_84) ;  /* 0x000000001014794e */ /* 0x000fee0000000000 */
[----:B---3-5:R-:W-:Y:S05]  /*5060*/  CALL.ABS.NOINC R2 ;  /* 0x0000000002007343 */ /* 0x028fea0003c00000 */
.L_x_84:
[----:B------:R-:W-:Y:S01]  /*5070*/  LOP3.LUT P0, RZ, R192, 0x1b0, RZ, 0xc0, !PT ;  /* 0x000001b0c0ff7812 */ /* 0x000fe2000780c0ff */
[----:B------:R-:W-:Y:S11]  /*5080*/  BSSY.RECONVERGENT B6, `(.L_x_85) ;  /* 0x0000013000067945 */ /* 0x000ff60003800200 */
[----:B------:R-:W-:Y:S01]  /*5090*/  @!UPT UIADD3 URZ, UPT, UPT, URZ, URZ, URZ ;  /* 0x000000fffffff290 */ /* 0x000fe2000fffe0ff */
[----:B------:R-:W-:Y:S05]  /*50a0*/  @!P0 BRA `(.L_x_86) ;  /* 0x0000000000408947 */ /* 0x000fea0003800000 */
        /* <DEDUP_REMOVED lines=16> */
.L_x_86:
[----:B------:R-:W-:Y:S05]  /*51b0*/  BSYNC.RECONVERGENT B6 ;  /* 0x0000000000067941 */ /* 0x000fea0003800200 */
.L_x_85:
[----:B------:R-:W-:Y:S01]  /*51c0*/  ISETP.NE.U32.AND P4, PT, R166, RZ, PT ;  /* 0x000000ffa600720c */ /* 0x000fe20003f85070 */
[----:B------:R-:W-:Y:S01]  /*51d0*/  UISETP.NE.AND UP2, UPT, UR50, URZ, UPT ;  /* 0x000000ff3200728c */ /* 0x000fe2000bf45270 */
[----:B------:R-:W-:Y:S01]  /*51e0*/  ISETP.NE.U32.AND P2, PT, RZ, UR38, PT ;  /* 0x00000026ff007c0c */ /* 0x000fe2000bf45070 */
[----:B------:R-:W-:Y:S01]  /*51f0*/  UISETP.NE.U32.AND UP1, UPT, UR44, URZ, UPT ;  /* 0x000000ff2c00728c */ /* 0x000fe2000bf25070 */
[----:B------:R-:W-:Y:S01]  /*5200*/  ISETP.NE.AND.EX P4, PT, R167, RZ, PT, P4 ;  /* 0x000000ffa700720c */ /* 0x000fe20003f85340 */
[----:B------:R-:W-:Y:S01]  /*5210*/  UPLOP3.LUT UP0, UPT, UPT, UPT, UPT, 0x40, 0x4 ;  /* 0x000000000004789c */ /* 0x000fe20003f0e870 */
[----:B------:R-:W-:Y:S01]  /*5220*/  ISETP.NE.AND.EX P2, PT, RZ, UR39, PT, P2 ;  /* 0x00000027ff007c0c */ /* 0x000fe2000bf45320 */
[----:B------:R-:W-:Y:S01]  /*5230*/  UISETP.NE.AND.EX UP1, UPT, UR45, URZ, UPT, UP1 ;  /* 0x000000ff2d00728c */ /* 0x000fe2000bf25310 */
[----:B------:R-:W-:Y:S04]  /*5240*/  PLOP3.LUT P1, PT, PT, PT, UP2, 0x80, 0x8 ;  /* 0x000000000008781c */ /* 0x000fe80003f2f028 */
[----:B------:R-:W-:Y:S06]  /*5250*/  @UP2 UPLOP3.LUT UP0, UPT, UPT, UPT, UP1, 0x80, 0x8 ;  /* 0x000000000008289c */ /* 0x000fec0003f0f010 */
[----:B------:R-:W-:Y:S01]  /*5260*/  PLOP3.LUT P0, PT, PT, PT, UP0, 0x80, 0x8 ;  /* 0x000000000008781c */ /* 0x000fe20003f0f008 */
[----:B------:R-:W-:Y:S01]  /*5270*/  @!UPT UIADD3 URZ, UPT, UPT, URZ, URZ, URZ ;  /* 0x000000fffffff290 */ /* 0x000fe2000fffe0ff */
[----:B------:R-:W-:Y:S11]  /*5280*/  BRA.U !UP1, `(.L_x_87) ;  /* 0x0000000109387547 */ /* 0x000ff6000b800000 */
[----:B------:R-:W-:Y:S01]  /*5290*/  UISETP.NE.U32.AND UP0, UPT, UR38, URZ, UPT ;  /* 0x000000ff2600728c */ /* 0x000fe2000bf05070 */
[----:B------:R-:W-:Y:S02]  /*52a0*/  HFMA2 R0, -RZ, RZ, 0, 5.9604644775390625e-08 ;  /* 0x00000001ff007431 */ /* 0x000fe400000001ff */
[----:B------:R-:W-:Y:S01]  /*52b0*/  IMAD.MOV.U32 R171, RZ, RZ, 0x1 ;  /* 0x00000001ffab7424 */ /* 0x000fe200078e00ff */
[----:B------:R-:W-:Y:S06]  /*52c0*/  UISETP.NE.AND.EX UP0, UPT, UR39, URZ, UPT, UP0 ;  /* 0x000000ff2700728c */ /* 0x000fec000bf05300 */
[----:B------:R-:W-:Y:S05]  /*52d0*/  PLOP3.LUT P3, PT, PT, PT, UP0, 0x80, 0x8 ;  /* 0x000000000008781c */ /* 0x000fea0003f6f008 */
[----:B------:R-:W1:Y:S01]  /*52e0*/  @UP0 LDCU.64 UR6, c[0x0][0x888] ;  /* 0x00011100ff0607ac */ /* 0x000e620008000a00 */
[----:B------:R-:W-:Y:S07]  /*52f0*/  @UP0 UIMAD UR4, UR36, UR44, URZ ;  /* 0x0000002c240402a4 */ /* 0x000fee000f8e02ff */
[----:B------:R-:W-:Y:S01]  /*5300*/  @!P3 PRMT R171, R0, 0x7610, R171 ;  /* 0x0000761000abb816 */ /* 0x000fe200000000ab */
[----:B-1----:R-:W-:Y:S03]  /*5310*/  @UP0 UIMAD.WIDE UR6, UR4, 0x4, UR6 ;  /* 0x00000004040608a5 */ /* 0x002fe6000f8e0206 */
[----:B------:R-:W1:Y:S03]  /*5320*/  @!UP0 LDCU UR4, c[0x0][0x880] ;  /* 0x00011000ff0487ac */ /* 0x000e660008000800 */
[----:B------:R-:W-:Y:S01]  /*5330*/  IMAD.U32 R2, RZ, RZ, UR6 ;  /* 0x00000006ff027e24 */ /* 0x000fe2000f8e00ff */
[----:B------:R-:W-:Y:S05]  /*5340*/  MOV R3, UR7 ;  /* 0x0000000700037c02 */ /* 0x000fea0008000f00 */
[----:B-----5:R2:W5:Y:S02]  /*5350*/  @P3 LDG.E R81, desc[UR46][R2.64] ;  /* 0x0000002e02513981 */ /* 0x020564000c1e1900 */
[----:B-12---:R-:W-:Y:S02]  /*5360*/  @!P3 IMAD.U32 R81, RZ, RZ, UR4 ;  /* 0x00000004ff51be24 */ /* 0x006fe4000f8e00ff */
.L_x_87:
[----:B------:R-:W-:Y:S05]  /*5370*/  @!P4 BRA `(.L_x_88) ;  /* 0x000000000020c947 */ /* 0x000fea0003800000 */
[----:B------:R-:W-:Y:S04]  /*5380*/  ISETP.NE.U32.AND P3, PT, R164, RZ, PT ;  /* 0x000000ffa400720c */ /* 0x000fe80003f65070 */
[----:B------:R-:W-:Y:S11]  /*5390*/  ISETP.NE.AND.EX P3, PT, R165, RZ, PT, P3 ;  /* 0x000000ffa500720c */ /* 0x000ff60003f65330 */
[----:B------:R-:W-:Y:S02]  /*53a0*/  @!UPT UIADD3 URZ, UPT, UPT, URZ, URZ, URZ ;  /* 0x000000fffffff290 */ /* 0x000fe4000fffe0ff */
[----:B------:R-:W1:Y:S01]  /*53b0*/  @P3 LDC.64 R2, c[0x0][0x8a8] ;  /* 0x00022a00ff023b82 */ /* 0x000e620000000a00 */
[----:B------:R-:W-:Y:S04]  /*53c0*/  @P3 IMAD R0, R166, UR36, RZ ;  /* 0x00000024a6003c24 */ /* 0x000fe8000f8e02ff */
[----:B-1----:R-:W-:Y:S05]  /*53d0*/  @P3 IMAD.WIDE R2, R0, 0x4, R2 ;  /* 0x0000000400023825 */ /* 0x002fea00078e0202 */
[----:B-----5:R1:W5:Y:S02]  /*53e0*/  @P3 LDG.E R78, desc[UR46][R2.64] ;  /* 0x0000002e024e3981 */ /* 0x020364000c1e1900 */
[----:B-1----:R-:W2:Y:S02]  /*53f0*/  @!P3 LDC R78, c[0x0][0x8a0] ;  /* 0x00022800ff4ebb82 */ /* 0x002ea40000000800 */
.L_x_88:
[----:B-----5:R-:W-:Y:S01]  /*5400*/  FSETP.NEU.AND P4, PT, R81, RZ, PT ;  /* 0x000000ff5100720b */ /* 0x020fe20003f8d000 */
[----:B------:R-:W-:Y:S01]  /*5410*/  BSSY B1, `(.L_x_89) ;  /* 0x0000047000017945 */ /* 0x000fe20003800000 */
[----:B------:R-:W-:Y:S01]  /*5420*/  SEL R5, RZ, 0xffffffff, P2 ;  /* 0xffffffffff057807 */ /* 0x000fe20001000000 */
[----:B------:R-:W-:Y:S01]  /*5430*/  IMAD.MOV.U32 R208, RZ, RZ, 0x1 ;  /* 0x00000001ffd07424 */ /* 0x000fe200078e00ff */
[----:B------:R-:W-:Y:S01]  /*5440*/  LOP3.LUT P3, RZ, R171, 0xff, RZ, 0xc0, !PT ;  /* 0x000000ffabff7812 */ /* 0x000fe2000786c0ff */
[C---:B------:R-:W-:Y:S01]  /*5450*/  IMAD R80, R76.reuse, 0x80, R79 ;  /* 0x000000804c507824 */ /* 0x040fe200078e024f */
[----:B------:R-:W-:Y:S02]  /*5460*/  @P1 SEL R0, RZ, 0xffffffff, P4 ;  /* 0xffffffffff001807 */ /* 0x000fe40002000000 */
[----:B------:R-:W-:Y:S02]  /*5470*/  CS2R R162, SRZ ;  /* 0x0000000000a27805 */ /* 0x000fe4000001ff00 */
[----:B------:R-:W-:Y:S02]  /*5480*/  LEA R3, R181, UR49, 0x3 ;  /* 0x00000031b5037c11 */ /* 0x000fe4000f8e18ff */
[----:B------:R-:W-:Y:S02]  /*5490*/  CS2R R160, SRZ ;  /* 0x0000000000a07805 */ /* 0x000fe4000001ff00 */
[----:B------:R-:W-:Y:S02]  /*54a0*/  @P0 SEL R0, R5, R0, !P3 ;  /* 0x0000000005000207 */ /* 0x000fe40005800000 */
[----:B------:R-:W-:Y:S02]  /*54b0*/  CS2R R158, SRZ ;  /* 0x00000000009e7805 */ /* 0x000fe4000001ff00 */
[----:B------:R-:W-:Y:S02]  /*54c0*/  LEA R207, R76, UR49, 0x3 ;  /* 0x000000314ccf7c11 */ /* 0x000fe4000f8e18ff */
[----:B------:R-:W-:Y:S02]  /*54d0*/  CS2R R156, SRZ ;  /* 0x00000000009c7805 */ /* 0x000fe4000001ff00 */
[----:B------:R-:W-:Y:S02]  /*54e0*/  @P1 LOP3.LUT R0, R0, 0x1, RZ, 0xc0, !PT ;  /* 0x0000000100001812 */ /* 0x000fe400078ec0ff */
[----:B------:R-:W-:Y:S02]  /*54f0*/  CS2R R154, SRZ ;  /* 0x00000000009a7805 */ /* 0x000fe4000001ff00 */
[----:B------:R-:W-:Y:S02]  /*5500*/  SHF.L.U32 R2, R183, 0x1f, RZ ;  /* 0x0000001fb7027819 */ /* 0x000fe400000006ff */
[----:B------:R-:W-:Y:S02]  /*5510*/  CS2R R152, SRZ ;  /* 0x0000000000987805 */ /* 0x000fe4000001ff00 */
[----:B------:R-:W-:Y:S02]  /*5520*/  ISETP.NE.U32.OR P6, PT, R0, 0x1, !P1 ;  /* 0x000000010000780c */ /* 0x000fe40004fc5470 */
[----:B------:R-:W-:Y:S02]  /*5530*/  CS2R R150, SRZ ;  /* 0x0000000000967805 */ /* 0x000fe4000001ff00 */
[----:B------:R-:W-:Y:S02]  /*5540*/  PLOP3.LUT P2, PT, PT, PT, UP1, 0x80, 0x8 ;  /* 0x000000000008781c */ /* 0x000fe40003f4f018 */
[----:B------:R-:W-:Y:S02]  /*5550*/  CS2R R148, SRZ ;  /* 0x0000000000947805 */ /* 0x000fe4000001ff00 */
[----:B------:R-:W-:Y:S02]  /*5560*/  SEL R0, RZ, 0xffffffff, P4 ;  /* 0xffffffffff007807 */ /* 0x000fe40002000000 */
[----:B------:R-:W-:Y:S03]  /*5570*/  P2R R184, PR, RZ, 0x40 ;  /* 0x00000040ffb87803 */ /* 0x000fe60000000000 */
[----:B------:R-:W-:Y:S04]  /*5580*/  @P6 SHF.L.U32 R4, R180, 0x1f, RZ ;  /* 0x0000001fb4046819 */ /* 0x000fe800000006ff */
[----:B------:R-:W-:Y:S01]  /*5590*/  @P2 SEL R0, R5, R0, !P3 ;  /* 0x0000000005002207 */ /* 0x000fe20005800000 */
[----:B------:R-:W1:Y:S03]  /*55a0*/  @P6 SYNCS.PHASECHK.TRANS64.TRYWAIT P1, [R3+URZ+0x70], R4 ;  /* 0x00007004030065a7 */ /* 0x000e6600080211ff */
[----:B------:R-:W-:Y:S04]  /*55b0*/  LOP3.LUT R0, R0, 0x1, RZ, 0xc0, !PT ;  /* 0x0000000100007812 */ /* 0x000fe800078ec0ff */
[----:B------:R-:W-:Y:S04]  /*55c0*/  ISETP.NE.U32.AND P5, PT, R0, 0x1, PT ;  /* 0x000000010000780c */ /* 0x000fe80003fa5070 */
[----:B------:R-:W-:Y:S01]  /*55d0*/  P2R R209, PR, RZ, 0x20 ;  /* 0x00000020ffd17803 */ /* 0x000fe20000000000 */
[----:B------:R3:W4:Y:S01]  /*55e0*/  SYNCS.PHASECHK.TRANS64.TRYWAIT P0, [R207+URZ+0xc0], R2 ;  /* 0x0000c002cf0075a7 */ /* 0x00072200080011ff */
[----:B-1----:R-:W-:Y:S01]  /*55f0*/  @P6 SEL R208, RZ, 0x1, !P1 ;  /* 0x00000001ffd06807 */ /* 0x002fe20004800000 */
[----:B---3--:R-:W-:Y:S06]  /*5600*/  @!P6 BRA `(.L_x_90) ;  /* 0x00000000009ce947 */ /* 0x008fec0003800000 */
[----:B------:R-:W-:Y:S01]  /*5610*/  @P5 IMAD R6, R181, 0x2000, R190 ;  /* 0x00002000b5065824 */ /* 0x000fe200078e02be */
[----:B------:R-:W-:Y:S01]  /*5620*/  ISETP.NE.AND P1, PT, R208, RZ, PT ;  /* 0x000000ffd000720c */ /* 0x000fe20003f25270 */
[----:B------:R-:W-:Y:S01]  /*5630*/  BSSY B0, `(.L_x_91) ;  /* 0x0000010000007945 */ /* 0x000fe20003800000 */
[----:B------:R-:W-:Y:S01]  /*5640*/  CS2R R150, SRZ ;  /* 0x0000000000967805 */ /* 0x000fe2000001ff00 */
[--C-:B------:R-:W-:Y:S01]  /*5650*/  @P5 IMAD R7, R191, -0x10, R6.reuse ;  /* 0xfffffff0bf075824 */ /* 0x100fe200078e0206 */
[----:B------:R-:W-:Y:S01]  /*5660*/  CS2R R148, SRZ ;  /* 0x0000000000947805 */ /* 0x000fe2000001ff00 */
[----:B------:R-:W-:Y:S01]  /*5670*/  @P5 IMAD R5, R189, -0x10, R6 ;  /* 0xfffffff0bd055824 */ /* 0x000fe200078e0206 */
[----:B------:R-:W-:Y:S01]  /*5680*/  CS2R R158, SRZ ;  /* 0x00000000009e7805 */ /* 0x000fe2000001ff00 */
[----:B------:R-:W-:Y:S01]  /*5690*/  @P5 IMAD R4, R188, 0x10, R7 ;  /* 0x00000010bc045824 */ /* 0x000fe200078e0207 */
[----:B------:R-:W-:Y:S02]  /*56a0*/  CS2R R156, SRZ ;  /* 0x00000000009c7805 */ /* 0x000fe4000001ff00 */
[----:B------:R-:W-:Y:S02]  /*56b0*/  CS2R R154, SRZ ;  /* 0x00000000009a7805 */ /* 0x000fe4000001ff00 */
[----:B------:R-:W-:Y:S02]  /*56c0*/  CS2R R152, SRZ ;  /* 0x0000000000987805 */ /* 0x000fe4000001ff00 */
[----:B------:R-:W-:Y:S02]  /*56d0*/  CS2R R162, SRZ ;  /* 0x0000000000a27805 */ /* 0x000fe4000001ff00 */
[----:B------:R-:W-:Y:S01]  /*56e0*/  CS2R R160, SRZ ;  /* 0x0000000000a07805 */ /* 0x000fe2000001ff00 */
[----:B------:R-:W-:Y:S06]  /*56f0*/  @P1 BRA `(.L_x_92) ;  /* 0x00000000000c1947 */ /* 0x000fec0003800000 */
[----:B------:R-:W-:Y:S04]  /*5700*/  SHF.L.U32 R0, R180, 0x1f, RZ ;  /* 0x0000001fb4007819 */ /* 0x000fe800000006ff */
[----:B------:R-:W1:Y:S02]  /*5710*/  SYNCS.PHASECHK.TRANS64.TRYWAIT P1, [R3+URZ+0x70], R0 ;  /* 0x00007000030075a7 */ /* 0x000e6400080211ff */
[----:B-1----:R-:W-:Y:S05]  /*5720*/  @!P1 BRA `(.L_x_93) ;  /* 0x0000003400689947 */ /* 0x002fea0003800000 */
.L_x_92:
[----:B------:R-:W-:Y:S05]  /*5730*/  BSYNC B0 ;  /* 0x0000000000007941 */ /* 0x000fea0003800000 */
.L_x_91:
[----:B------:R-:W-:Y:S01]  /*5740*/  ISETP.NE.AND P1, PT, R209, RZ, PT ;  /* 0x000000ffd100720c */ /* 0x000fe20003f25270 */
[----:B-1----:R-:W-:Y:S02]  /*5750*/  VIADD R3, R3, 0x80 ;  /* 0x0000008003037836 */ /* 0x002fe40000000000 */
[----:B------:R-:W-:Y:S02]  /*5760*/  IMAD.U32 R0, RZ, RZ, UR37 ;  /* 0x00000025ff007e24 */ /* 0x000fe4000f8e00ff */
[----:B------:R-:W-:Y:S03]  /*5770*/  VIADD R181, R181, 0x1 ;  /* 0x00000001b5b57836 */ /* 0x000fe60000000000 */
[----:B------:R-:W-:Y:S05]  /*5780*/  PRMT R0, R0, 0x654, R3 ;  /* 0x0000065400007816 */ /* 0x000fea0000000003 */
[----:B------:R1:W3:Y:S04]  /*5790*/  @P1 LDS.128 R148, [R6] ;  /* 0x0000000006941984 */ /* 0x0002e80000000c00 */
[----:B------:R1:W1:Y:S04]  /*57a0*/  @P1 LDS.128 R156, [R5+0x20] ;  /* 0x00002000059c1984 */ /* 0x0002680000000c00 */
[----:B------:R1:W1:Y:S04]  /*57b0*/  @P1 LDS.128 R152, [R7+0x10] ;  /* 0x0000100007981984 */ /* 0x0002680000000c00 */
[----:B------:R1:W1:Y:S01]  /*57c0*/  @P1 LDS.128 R160, [R4+0x10] ;  /* 0x0000100004a01984 */ /* 0x0002620000000c00 */
[C---:B------:R-:W-:Y:S01]  /*57d0*/  ISETP.NE.AND P1, PT, R181.reuse, 0x2, PT ;  /* 0x00000002b500780c */ /* 0x040fe20003f25270 */
[----:B------:R-:W-:Y:S01]  /*57e0*/  @!PT LDS RZ, [RZ] ;  /* 0x00000000fffff984 */ /* 0x000fe20000000800 */
[----:B------:R-:W-:Y:S01]  /*57f0*/  @!PT LDS RZ, [RZ] ;  /* 0x00000000fffff984 */ /* 0x000fe20000000800 */
[----:B------:R-:W-:Y:S01]  /*5800*/  @!PT LDS RZ, [RZ] ;  /* 0x00000000fffff984 */ /* 0x000fe20000000800 */
[----:B------:R-:W-:Y:S01]  /*5810*/  @!PT LDS RZ, [RZ] ;  /* 0x00000000fffff984 */ /* 0x000fe20000000800 */
[----:B------:R5:W-:Y:S06]  /*5820*/  MEMBAR.ALL.CTA ;  /* 0x0000000000007992 */ /* 0x000bec0000008000 */
[----:B-----5:R-:W5:Y:S01]  /*5830*/  FENCE.VIEW.ASYNC.S ;  /* 0x00000000000073c6 */ /* 0x020f620000000000 */
[----:B------:R-:W-:Y:S02]  /*5840*/  SEL R3, RZ, 0x1, P1 ;  /* 0x00000001ff037807 */ /* 0x000fe40000800000 */
[----:B------:R-:W-:Y:S02]  /*5850*/  SEL R181, R181, RZ, P1 ;  /* 0x000000ffb5b57207 */ /* 0x000fe40000800000 */
[----:B------:R-:W-:Y:S01]  /*5860*/  LOP3.LUT R180, R180, R3, RZ, 0x3c, !PT ;  /* 0x00000003b4b47212 */ /* 0x000fe200078e3cff */
[----:B-----5:R1:W-:Y:S06]  /*5870*/  SYNCS.ARRIVE.TRANS64.RED.A1T0 RZ, [R0+URZ], RZ ;  /* 0x000000ff00ff79a7 */ /* 0x0203ec00081004ff */
.L_x_90:
[----:B------:R-:W-:Y:S05]  /*5880*/  BSYNC B1 ;  /* 0x0000000000017941 */ /* 0x000fea0003800000 */
.L_x_89:
[----:B-1----:R-:W-:Y:S04]  /*5890*/  SHF.R.U32.HI R0, RZ, 0x15, R80 ;  /* 0x00000015ff007819 */ /* 0x002fe80000011650 */
[----:B------:R-:W-:Y:S01]  /*58a0*/  LOP3.LUT P1, RZ, R0, 0x3, R173, 0x48, !PT ;  /* 0x0000000300ff7812 */ /* 0x000fe200078248ad */
[----:B------:R-:W-:Y:S01]  /*58b0*/  @!UPT UIADD3 URZ, UPT, UPT, URZ, URZ, URZ ;  /* 0x000000fffffff290 */ /* 0x000fe2000fffe0ff */
[----:B----4-:R-:W-:Y:S11]  /*58c0*/  @P0 BRA `(.L_x_94) ;  /* 0x0000000000080947 */ /* 0x010ff60003800000 */
[----:B------:R-:W1:Y:S02]  /*58d0*/  SYNCS.PHASECHK.TRANS64.TRYWAIT P0, [R207+URZ+0xc0], R2 ;  /* 0x0000c002cf0075a7 */ /* 0x000e6400080011ff */
[----:B-1----:R-:W-:Y:S05]  /*58e0*/  @!P0 BRA `(.L_x_95) ;  /* 0x00000034000c8947 */ /* 0x002fea0003800000 */
.L_x_94:
[----:B------:R-:W-:Y:S04]  /*58f0*/  BSSY.RECONVERGENT B6, `(.L_x_96) ;  /* 0x0000012000067945 */ /* 0x000fe80003800200 */
[----:B------:R-:W-:Y:S05]  /*5900*/  @!P1 BRA `(.L_x_97) ;  /* 0x0000000000409947 */ /* 0x000fea0003800000 */
[----:B------:R-:W4:Y:S01]  /*5910*/  LDCU.64 UR8, c[0x4][0x70] ;  /* 0x01000e00ff0877ac */ /* 0x000f220008000a00 */
[----:B------:R-:W-:Y:S01]  /*5920*/  MOV R3, 0x0 ;  /* 0x0000000000037802 */ /* 0x000fe20000000f00 */
[----:B------:R-:W-:Y:S02]  /*5930*/  HFMA2 R12, -RZ, RZ, 0, 5.9604644775390625e-08 ;  /* 0x00000001ff0c7431 */ /* 0x000fe400000001ff */
[----:B------:R-:W-:Y:S02]  /*5940*/  IMAD.MOV.U32 R8, RZ, RZ, 0x192 ;  /* 0x00000192ff087424 */ /* 0x000fe400078e00ff */
[----:B------:R-:W-:Y:S01]  /*5950*/  IMAD.MOV.U32 R13, RZ, RZ, RZ ;  /* 0x000000ffff0d7224 */ /* 0x000fe200078e00ff */
[----:B------:R-:W5:Y:S01]  /*5960*/  LDCU.64 UR6, c[0x4][0x78] ;  /* 0x01000f00ff0677ac */ /* 0x000f620008000a00 */
[----:B-1----:R-:W1:Y:S01]  /*5970*/  LDC.64 R2, c[0x4][R3] ;  /* 0x0100000003027b82 */ /* 0x002e620000000a00 */
[----:B------:R-:W2:Y:S01]  /*5980*/  LDCU.64 UR4, c[0x4][0x10] ;  /* 0x01000200ff0477ac */ /* 0x000ea20008000a00 */
[----:B----4-:R-:W-:Y:S01]  /*5990*/  MOV R5, UR9 ;  /* 0x0000000900057c02 */ /* 0x010fe20008000f00 */
[----:B------:R-:W-:Y:S01]  /*59a0*/  IMAD.U32 R4, RZ, RZ, UR8 ;  /* 0x00000008ff047e24 */ /* 0x000fe2000f8e00ff */
[----:B-----5:R-:W-:Y:S01]  /*59b0*/  MOV R7, UR7 ;  /* 0x0000000700077c02 */ /* 0x020fe20008000f00 */
[----:B------:R-:W-:Y:S01]  /*59c0*/  IMAD.U32 R6, RZ, RZ, UR6 ;  /* 0x00000006ff067e24 */ /* 0x000fe2000f8e00ff */
[----:B--2---:R-:W-:Y:S01]  /*59d0*/  MOV R11, UR5 ;  /* 0x00000005000b7c02 */ /* 0x004fe20008000f00 */
[----:B------:R-:W-:Y:S02]  /*59e0*/  IMAD.U32 R10, RZ, RZ, UR4 ;  /* 0x00000004ff0a7e24 */ /* 0x000fe4000f8e00ff */
[----:B------:R-:W-:Y:S07]  /*59f0*/  LEPC R20, `(.L_x_97) ;  /* 0x000000001014794e */ /* 0x000fee0000000000 */
[----:B-1-3--:R-:W-:Y:S05]  /*5a00*/  CALL.ABS.NOINC R2 ;  /* 0x0000000002007343 */ /* 0x00afea0003c00000 */
.L_x_97:
[----:B------:R-:W-:Y:S05]  /*5a10*/  BSYNC.RECONVERGENT B6 ;  /* 0x0000000000067941 */ /* 0x000fea0003800200 */
.L_x_96:
[-C--:B---3--:R-:W-:Y:S01]  /*5a20*/  F2FP.F16.E5M2.UNPACK_B R83, R148.reuse ;  /* 0x00000094ff53723e */ /* 0x088fe200020004ff */
[----:B------:R-:W-:Y:S05]  /*5a30*/  WARPSYNC.ALL ;  /* 0x0000000000007948 */ /* 0x000fea0003800000 */
[----:B------:R-:W-:Y:S01]  /*5a40*/  R2UR UR4, R80 ;  /* 0x00000000500472ca */ /* 0x000fe200000e0000 */
[--C-:B------:R-:W-:Y:S01]  /*5a50*/  HADD2.F32 R82, -RZ, R83.reuse.H0_H0 ;  /* 0x20000053ff527230 */ /* 0x100fe20000004100 */
[----:B------:R-:W-:Y:S01]  /*5a60*/  F2FP.F16.E5M2.UNPACK_B R85, R148.H1 ;  /* 0x00000094ff55723e */ /* 0x000fe200030004ff */
[----:B------:R-:W-:Y:S01]  /*5a70*/  HADD2.F32 R83, -RZ, R83.H1_H1 ;  /* 0x30000053ff537230 */ /* 0x000fe20000004100 */
[-C--:B------:R-:W-:Y:S01]  /*5a80*/  F2FP.F16.E5M2.UNPACK_B R87, R149.reuse ;  /* 0x00000095ff57723e */ /* 0x080fe200020004ff */
[----:B------:R-:W-:Y:S01]  /*5a90*/  BSSY.RECONVERGENT B0, `(.L_x_98) ;  /* 0x000011d000007945 */ /* 0x000fe20003800200 */
[----:B------:R-:W-:Y:S01]  /*5aa0*/  F2FP.F16.E5M2.UNPACK_B R89, R149.H1 ;  /* 0x00000095ff59723e */ /* 0x000fe200030004ff */
[----:B------:R-:W-:Y:S01]  /*5ab0*/  HADD2.F32 R84, -RZ, R85.H0_H0 ;  /* 0x20000055ff547230 */ /* 0x000fe20000004100 */
[-C--:B------:R-:W-:Y:S01]  /*5ac0*/  F2FP.F16.E5M2.UNPACK_B R91, R150.reuse ;  /* 0x00000096ff5b723e */ /* 0x080fe200020004ff */
[----:B------:R-:W-:Y:S01]  /*5ad0*/  HADD2.F32 R88, -RZ, R87.H1_H1 ;  /* 0x30000057ff587230 */ /* 0x000fe20000004100 */
[----:B------:R-:W-:Y:S01]  /*5ae0*/  F2FP.F16.E5M2.UNPACK_B R93, R150.H1 ;  /* 0x00000096ff5d723e */ /* 0x000fe200030004ff */
[----:B------:R-:W-:Y:S01]  /*5af0*/  HADD2.F32 R86, -RZ, R85.H1_H1 ;  /* 0x30000055ff567230 */ /* 0x000fe20000004100 */
[-C--:B------:R-:W-:Y:S01]  /*5b00*/  F2FP.F16.E5M2.UNPACK_B R95, R151.reuse ;  /* 0x00000097ff5f723e */ /* 0x080fe200020004ff */
[----:B------:R-:W2:Y:S01]  /*5b10*/  LDTM.x64 R4, tmem[UR4] ;  /* 0x00000004000479ee */ /* 0x000ea20008340000 */
[----:B------:R-:W-:Y:S01]  /*5b20*/  F2FP.F16.E5M2.UNPACK_B R97, R151.H1 ;  /* 0x00000097ff61723e */ /* 0x000fe200030004ff */
[----:B------:R-:W-:Y:S01]  /*5b30*/  HADD2.F32 R85, -RZ, R87.H0_H0 ;  /* 0x20000057ff557230 */ /* 0x000fe20000004100 */
[-C--:B------:R-:W-:Y:S01]  /*5b40*/  F2FP.F16.E5M2.UNPACK_B R99, R152.reuse ;  /* 0x00000098ff63723e */ /* 0x080fe200020004ff */
[----:B------:R-:W-:Y:S01]  /*5b50*/  HADD2.F32 R87, -RZ, R89.H0_H0 ;  /* 0x20000059ff577230 */ /* 0x000fe20000004100 */
[----:B------:R-:W-:Y:S01]  /*5b60*/  F2FP.F16.E5M2.UNPACK_B R101, R152.H1 ;  /* 0x00000098ff65723e */ /* 0x000fe200030004ff */
[----:B------:R-:W-:Y:S01]  /*5b70*/  HADD2.F32 R92, -RZ, R91.H1_H1 ;  /* 0x3000005bff5c7230 */ /* 0x000fe20000004100 */
[----:B------:R-:W-:Y:S01]  /*5b80*/  ISETP.NE.AND P6, PT, R184, RZ, PT ;  /* 0x000000ffb800720c */ /* 0x000fe20003fc5270 */
[----:B------:R-:W-:Y:S01]  /*5b90*/  HADD2.F32 R96, -RZ, R95.H1_H1 ;  /* 0x3000005fff607230 */ /* 0x000fe20000004100 */
[----:B------:R-:W-:Y:S01]  /*5ba0*/  SHF.L.U32 R211, R176, 0x4, RZ ;  /* 0x00000004b0d37819 */ /* 0x000fe200000006ff */
[----:B------:R-:W-:Y:S01]  /*5bb0*/  HADD2.F32 R100, -RZ, R99.H1_H1 ;  /* 0x30000063ff647230 */ /* 0x000fe20000004100 */
[----:B------:R-:W-:Y:S01]  /*5bc0*/  SHF.L.U32 R219, R175, 0x4, RZ ;  /* 0x00000004afdb7819 */ /* 0x000fe200000006ff */
[----:B------:R-:W-:Y:S01]  /*5bd0*/  HADD2.F32 R90, -RZ, R89.H1_H1 ;  /* 0x30000059ff5a7230 */ /* 0x000fe20000004100 */
[C---:B------:R-:W-:Y:S01]  /*5be0*/  IADD3 R204, PT, PT, R190.reuse, R211, RZ ;  /* 0x000000d3becc7210 */ /* 0x040fe20007ffe0ff */
[----:B------:R-:W-:Y:S01]  /*5bf0*/  HADD2.F32 R89, -RZ, R91.H0_H0 ;  /* 0x2000005bff597230 */ /* 0x000fe20000004100 */
[----:B------:R-:W-:Y:S01]  /*5c00*/  IADD3 R206, PT, PT, R190, R219, RZ ;  /* 0x000000dbbece7210 */ /* 0x000fe20007ffe0ff */
[--C-:B------:R-:W-:Y:S01]  /*5c10*/  HADD2.F32 R91, -RZ, R93.reuse.H0_H0 ;  /* 0x2000005dff5b7230 */ /* 0x100fe20000004100 */
[----:B------:R-:W-:Y:S01]  /*5c20*/  SHF.L.U32 R217, R188, 0x4, RZ ;  /* 0x00000004bcd97819 */ /* 0x000fe200000006ff */
[----:B------:R-:W-:Y:S01]  /*5c30*/  HADD2.F32 R94, -RZ, R93.H1_H1 ;  /* 0x3000005dff5e7230 */ /* 0x000fe20000004100 */
[-C--:B------:R-:W-:Y:S01]  /*5c40*/  F2FP.F16.E5M2.UNPACK_B R103, R153.reuse ;  /* 0x00000099ff67723e */ /* 0x080fe200020004ff */
[----:B------:R-:W-:Y:S01]  /*5c50*/  HADD2.F32 R93, -RZ, R95.H0_H0 ;  /* 0x2000005fff5d7230 */ /* 0x000fe20000004100 */
[----:B------:R-:W-:Y:S01]  /*5c60*/  IADD3 R205, PT, PT, R217, R204, RZ ;  /* 0x000000ccd9cd7210 */ /* 0x000fe20007ffe0ff */
[----:B------:R-:W-:Y:S01]  /*5c70*/  HADD2.F32 R95, -RZ, R97.H0_H0 ;  /* 0x20000061ff5f7230 */ /* 0x000fe20000004100 */
[----:B------:R-:W-:Y:S01]  /*5c80*/  F2FP.F16.E5M2.UNPACK_B R105, R153.H1 ;  /* 0x00000099ff69723e */ /* 0x000fe200030004ff */
[C---:B--2---:R-:W-:Y:S01]  /*5c90*/  FMUL R0, R78.reuse, R4 ;  /* 0x000000044e007220 */ /* 0x044fe20000400000 */
[C---:B-1----:R-:W-:Y:S01]  /*5ca0*/  FMUL R2, R78.reuse, R5 ;  /* 0x000000054e027220 */ /* 0x042fe20000400000 */
[C---:B------:R-:W-:Y:S01]  /*5cb0*/  FMUL R4, R78.reuse, R8 ;  /* 0x000000084e047220 */ /* 0x040fe20000400000 */
[C---:B------:R-:W-:Y:S01]  /*5cc0*/  FMUL R5, R78.reuse, R9 ;  /* 0x000000094e057220 */ /* 0x040fe20000400000 */
[C---:B------:R-:W-:Y:S01]  /*5cd0*/  FFMA R0, R81.reuse, R82, R0 ;  /* 0x0000005251007223 */ /* 0x040fe20000000000 */
[C---:B------:R-:W-:Y:S01]  /*5ce0*/  FFMA R2, R81.reuse, R83, R2 ;  /* 0x0000005351027223 */ /* 0x040fe20000000002 */
[C---:B------:R-:W-:Y:S01]  /*5cf0*/  FMUL R8, R78.reuse, R12 ;  /* 0x0000000c4e087220 */ /* 0x040fe20000400000 */
[C---:B------:R-:W-:Y:S01]  /*5d00*/  FMUL R9, R78.reuse, R13 ;  /* 0x0000000d4e097220 */ /* 0x040fe20000400000 */
[C---:B------:R-:W-:Y:S01]  /*5d10*/  FMUL R12, R78.reuse, R16 ;  /* 0x000000104e0c7220 */ /* 0x040fe20000400000 */
[C---:B------:R-:W-:Y:S01]  /*5d20*/  FMUL R13, R78.reuse, R17 ;  /* 0x000000114e0d7220 */ /* 0x040fe20000400000 */
[C---:B------:R-:W-:Y:S01]  /*5d30*/  FMUL R16, R78.reuse, R20 ;  /* 0x000000144e107220 */ /* 0x040fe20000400000 */
[C---:B------:R-:W-:Y:S01]  /*5d40*/  FMUL R17, R78.reuse, R21 ;  /* 0x000000154e117220 */ /* 0x040fe20000400000 */
[----:B------:R-:W-:Y:S02]  /*5d50*/  HADD2.F32 R104, -RZ, R103.H1_H1 ;  /* 0x30000067ff687230 */ /* 0x000fe40000004100 */
[C---:B------:R-:W-:Y:S01]  /*5d60*/  FMUL R20, R78.reuse, R24 ;  /* 0x000000184e147220 */ /* 0x040fe20000400000 */
[C---:B------:R-:W-:Y:S01]  /*5d70*/  FMUL R21, R78.reuse, R25 ;  /* 0x000000194e157220 */ /* 0x040fe20000400000 */
[C---:B------:R-:W-:Y:S01]  /*5d80*/  FMUL R24, R78.reuse, R28 ;  /* 0x0000001c4e187220 */ /* 0x040fe20000400000 */
[C---:B------:R-:W-:Y:S01]  /*5d90*/  FMUL R25, R78.reuse, R29 ;  /* 0x0000001d4e197220 */ /* 0x040fe20000400000 */
[C---:B------:R-:W-:Y:S01]  /*5da0*/  FMUL R28, R78.reuse, R32 ;  /* 0x000000204e1c7220 */ /* 0x040fe20000400000 */
[C---:B------:R-:W-:Y:S01]  /*5db0*/  FMUL R29, R78.reuse, R33 ;  /* 0x000000214e1d7220 */ /* 0x040fe20000400000 */
[C---:B------:R-:W-:Y:S01]  /*5dc0*/  FMUL R32, R78.reuse, R36 ;  /* 0x000000244e207220 */ /* 0x040fe20000400000 */
[----:B------:R-:W-:Y:S01]  /*5dd0*/  F2FP.F16.E5M2.UNPACK_B R107, R154 ;  /* 0x0000009aff6b723e */ /* 0x000fe200020004ff */
[C---:B------:R-:W-:Y:S01]  /*5de0*/  FMUL R33, R78.reuse, R37 ;  /* 0x000000254e217220 */ /* 0x040fe20000400000 */
[C---:B------:R-:W-:Y:S01]  /*5df0*/  FMUL R36, R78.reuse, R40 ;  /* 0x000000284e247220 */ /* 0x040fe20000400000 */
[----:B------:R-:W-:Y:S01]  /*5e00*/  F2FP.F16.E5M2.UNPACK_B R109, R154.H1 ;  /* 0x0000009aff6d723e */ /* 0x000fe200030004ff */
[C---:B------:R-:W-:Y:S01]  /*5e10*/  FMUL R37, R78.reuse, R41 ;  /* 0x000000294e257220 */ /* 0x040fe20000400000 */
[----:B------:R-:W-:Y:S02]  /*5e20*/  HADD2.F32 R108, -RZ, R107.H1_H1 ;  /* 0x3000006bff6c7230 */ /* 0x000fe40000004100 */
        /* <DEDUP_REMOVED lines=26> */
[C---:B------:R-:W-:Y:S01]  /*5fd0*/  FFMA R3, R81.reuse, R84, R3 ;  /* 0x0000005451037223 */ /* 0x040fe20000000003 */
[C---:B------:R-:W-:Y:S01]  /*5fe0*/  FFMA R7, R81.reuse, R86, R7 ;  /* 0x0000005651077223 */ /* 0x040fe20000000007 */
[----:B------:R-:W-:Y:S01]  /*5ff0*/  F2FP.F16.E5M2.UNPACK_B R127, R159 ;  /* 0x0000009fff7f723e */ /* 0x000fe200020004ff */
[C---:B------:R-:W-:Y:S01]  /*6000*/  FFMA R4, R81.reuse, R85, R4 ;  /* 0x0000005551047223 */ /* 0x040fe20000000004 */
[C---:B------:R-:W-:Y:S01]  /*6010*/  FFMA R5, R81.reuse, R88, R5 ;  /* 0x0000005851057223 */ /* 0x040fe20000000005 */
[----:B------:R-:W-:Y:S01]  /*6020*/  F2FP.F16.E5M2.UNPACK_B R129, R159.H1 ;  /* 0x0000009fff81723e */ /* 0x000fe200030004ff */
[----:B------:R-:W-:Y:S01]  /*6030*/  FFMA R6, R81, R87, R6 ;  /* 0x0000005751067223 */ /* 0x000fe20000000006 */
[----:B------:R-:W-:Y:S01]  /*6040*/  F2FP.SATFINITE.E5M2.F32.PACK_AB_MERGE_C R185, R7, R3, RZ ;  /* 0x0000000307b9723e */ /* 0x000fe200048060ff */
[----:B------:R-:W-:Y:S02]  /*6050*/  HADD2.F32 R124, -RZ, R123.H1_H1 ;  /* 0x3000007bff7c7230 */ /* 0x000fe40000004100 */
[----:B------:R-:W-:Y:S01]  /*6060*/  FMUL R11, R78, R11 ;  /* 0x0000000b4e0b7220 */ /* 0x000fe20000400000 */
[----:B------:R-:W-:Y:S01]  /*6070*/  HADD2.F32 R128, -RZ, R127.H1_H1 ;  /* 0x3000007fff807230 */ /* 0x000fe20000004100 */
[----:B------:R-:W-:Y:S01]  /*6080*/  F2FP.SATFINITE.E5M2.F32.PACK_AB_MERGE_C R184, R2, R0, R185 ;  /* 0x0000000002b8723e */ /* 0x000fe200048060b9 */
[C---:B------:R-:W-:Y:S01]  /*6090*/  FMUL R10, R78.reuse, R14 ;  /* 0x0000000e4e0a7220 */ /* 0x040fe20000400000 */
[C---:B------:R-:W-:Y:S01]  /*60a0*/  FFMA R11, R81.reuse, R90, R11 ;  /* 0x0000005a510b7223 */ /* 0x040fe2000000000b */
[C---:B------:R-:W-:Y:S01]  /*60b0*/  FFMA R8, R81.reuse, R89, R8 ;  /* 0x0000005951087223 */ /* 0x040fe20000000008 */
[----:B------:R-:W-:Y:S01]  /*60c0*/  FFMA R9, R81, R92, R9 ;  /* 0x0000005c51097223 */ /* 0x000fe20000000009 */
[----:B------:R-:W-:Y:S01]  /*60d0*/  F2FP.F16.E5M2.UNPACK_B R131, R160 ;  /* 0x000000a0ff83723e */ /* 0x000fe200020004ff */
[----:B------:R-:W-:Y:S01]  /*60e0*/  HADD2.F32 R98, -RZ, R97.H1_H1 ;  /* 0x30000061ff627230 */ /* 0x000fe20000004100 */
[----:B------:R-:W-:Y:S01]  /*60f0*/  F2FP.SATFINITE.E5M2.F32.PACK_AB_MERGE_C R186, R11, R6, RZ ;  /* 0x000000060bba723e */ /* 0x000fe200048060ff */
[----:B------:R-:W-:Y:S01]  /*6100*/  FFMA R10, R81, R91, R10 ;  /* 0x0000005b510a7223 */ /* 0x000fe2000000000a */
[----:B------:R-:W-:Y:S02]  /*6110*/  HADD2.F32 R97, -RZ, R99.H0_H0 ;  /* 0x20000063ff617230 */ /* 0x000fe40000004100 */
[C---:B------:R-:W-:Y:S01]  /*6120*/  FMUL R15, R78.reuse, R15 ;  /* 0x0000000f4e0f7220 */ /* 0x040fe20000400000 */
[----:B------:R-:W-:Y:S01]  /*6130*/  F2FP.SATFINITE.E5M2.F32.PACK_AB_MERGE_C R185, R5, R4, R186 ;  /* 0x0000000405b9723e */ /* 0x000fe200048060ba */
[----:B------:R-:W-:Y:S02]  /*6140*/  HADD2.F32 R132, -RZ, R131.H1_H1 ;  /* 0x30000083ff847230 */ /* 0x000fe40000004100 */
[C---:B------:R-:W-:Y:S01]  /*6150*/  FMUL R14, R78.reuse, R18 ;  /* 0x000000124e0e7220 */ /* 0x040fe20000400000 */
[C---:B------:R-:W-:Y:S01]  /*6160*/  FFMA R15, R81.reuse, R94, R15 ;  /* 0x0000005e510f7223 */ /* 0x040fe2000000000f */
[C---:B------:R-:W-:Y:S01]  /*6170*/  FFMA R12, R81.reuse, R93, R12 ;  /* 0x0000005d510c7223 */ /* 0x040fe2000000000c */
[----:B------:R-:W-:Y:S01]  /*6180*/  FFMA R13, R81, R96, R13 ;  /* 0x00000060510d7223 */ /* 0x000fe2000000000d */
[----:B------:R-:W-:Y:S01]  /*6190*/  F2FP.F16.E5M2.UNPACK_B R133, R160.H1 ;  /* 0x000000a0ff85723e */ /* 0x000fe200030004ff */
[--C-:B------:R-:W-:Y:S01]  /*61a0*/  HADD2.F32 R99, -RZ, R101.reuse.H0_H0 ;  /* 0x20000065ff637230 */ /* 0x100fe20000004100 */
[----:B------:R-:W-:Y:S01]  /*61b0*/  F2FP.SATFINITE.E5M2.F32.PACK_AB_MERGE_C R186, R15, R10, RZ ;  /* 0x0000000a0fba723e */ /* 0x000fe200048060ff */
[----:B------:R-:W-:Y:S01]  /*61c0*/  FFMA R14, R81, R95, R14 ;  /* 0x0000005f510e7223 */ /* 0x000fe2000000000e */
[C---:B------:R-:W-:Y:S01]  /*61d0*/  FMUL R19, R78.reuse, R19 ;  /* 0x000000134e137220 */ /* 0x040fe20000400000 */
[----:B------:R-:W-:Y:S01]  /*61e0*/  HADD2.F32 R102, -RZ, R101.H1_H1 ;  /* 0x30000065ff667230 */ /* 0x000fe20000004100 */
[----:B------:R-:W-:Y:S01]  /*61f0*/  F2FP.SATFINITE.E5M2.F32.PACK_AB_MERGE_C R186, R9, R8, R186 ;  /* 0x0000000809ba723e */ /* 0x000fe200048060ba */
[----:B------:R-:W-:Y:S02]  /*6200*/  HADD2.F32 R101, -RZ, R103.H0_H0 ;  /* 0x20000067ff657230 */ /* 0x000fe40000004100 */
[C---:B------:R-:W-:Y:S01]  /*6210*/  FFMA R19, R81.reuse, R98, R19 ;  /* 0x0000006251137223 */ /* 0x040fe20000000013 */
[C---:B------:R-:W-:Y:S01]  /*6220*/  FFMA R16, R81.reuse, R97, R16 ;  /* 0x0000006151107223 */ /* 0x040fe20000000010 */
[----:B------:R-:W-:Y:S01]  /*6230*/  FFMA R17, R81, R100, R17 ;  /* 0x0000006451117223 */ /* 0x000fe20000000011 */
[C---:B------:R-:W-:Y:S01]  /*6240*/  FMUL R18, R78.reuse, R22 ;  /* 0x000000164e127220 */ /* 0x040fe20000400000 */
[----:B------:R-:W-:Y:S01]  /*6250*/  F2FP.F16.E5M2.UNPACK_B R135, R161 ;  /* 0x000000a1ff87723e */ /* 0x000fe200020004ff */
        /* <DEDUP_REMOVED lines=10> */
[----:B------:R1:W-:Y:S01]  /*6300*/  STS.128 [R172+UR49+0x4200], R184 ;  /* 0x004200b8ac007988 */ /* 0x0003e20008000c31 */
[----:B------:R-:W-:Y:S01]  /*6310*/  HADD2.F32 R136, -RZ, R135.H1_H1 ;  /* 0x30000087ff887230 */ /* 0x000fe20000004100 */
[----:B------:R-:W-:Y:S01]  /*6320*/  F2FP.SATFINITE.E5M2.F32.PACK_AB_MERGE_C R196, R23, R18, RZ ;  /* 0x0000001217c4723e */ /* 0x000fe200048060ff */
[C---:B------:R-:W-:Y:S01]  /*6330*/  FMUL R22, R78.reuse, R26 ;  /* 0x0000001a4e167220 */ /* 0x040fe20000400000 */
[C---:B------:R-:W-:Y:S01]  /*6340*/  FMUL R27, R78.reuse, R27 ;  /* 0x0000001b4e1b7220 */ /* 0x040fe20000400000 */
[--C-:B------:R-:W-:Y:S01]  /*6350*/  HADD2.F32 R107, -RZ, R109.reuse.H0_H0 ;  /* 0x2000006dff6b7230 */ /* 0x100fe20000004100 */
[----:B------:R-:W-:Y:S01]  /*6360*/  F2FP.SATFINITE.E5M2.F32.PACK_AB_MERGE_C R196, R17, R16, R196 ;  /* 0x0000001011c4723e */ /* 0x000fe200048060c4 */
[C---:B------:R-:W-:Y:S01]  /*6370*/  FFMA R22, R81.reuse, R103, R22 ;  /* 0x0000006751167223 */ /* 0x040fe20000000016 */
[C---:B------:R-:W-:Y:S01]  /*6380*/  FFMA R27, R81.reuse, R106, R27 ;  /* 0x0000006a511b7223 */ /* 0x040fe2000000001b */
[C---:B------:R-:W-:Y:S01]  /*6390*/  FFMA R24, R81.reuse, R105, R24 ;  /* 0x0000006951187223 */ /* 0x040fe20000000018 */
[----:B------:R-:W-:Y:S01]  /*63a0*/  F2FP.F16.E5M2.UNPACK_B R137, R161.H1 ;  /* 0x000000a1ff89723e */ /* 0x000fe200030004ff */
[----:B------:R-:W-:Y:S02]  /*63b0*/  HADD2.F32 R110, -RZ, R109.H1_H1 ;  /* 0x3000006dff6e7230 */ /* 0x000fe40000004100 */
[----:B------:R-:W-:Y:S01]  /*63c0*/  FFMA R25, R81, R108, R25 ;  /* 0x0000006c51197223 */ /* 0x000fe20000000019 */
[----:B------:R-:W-:Y:S01]  /*63d0*/  F2FP.SATFINITE.E5M2.F32.PACK_AB_MERGE_C R197, R27, R22, RZ ;  /* 0x000000161bc5723e */ /* 0x000fe200048060ff */
[----:B------:R-:W-:Y:S02]  /*63e0*/  HADD2.F32 R109, -RZ, R111.H0_H0 ;  /* 0x2000006fff6d7230 */ /* 0x000fe40000004100 */
[C---:B------:R-:W-:Y:S01]  /*63f0*/  FMUL R26, R78.reuse, R30 ;  /* 0x0000001e4e1a7220 */ /* 0x040fe20000400000 */
[C---:B------:R-:W-:Y:S01]  /*6400*/  FMUL R31, R78.reuse, R31 ;  /* 0x0000001f4e1f7220 */ /* 0x040fe20000400000 */
[--C-:B------:R-:W-:Y:S01]  /*6410*/  HADD2.F32 R111, -RZ, R113.reuse.H0_H0 ;  /* 0x20000071ff6f7230 */ /* 0x100fe20000004100 */
[----:B------:R-:W-:Y:S01]  /*6420*/  F2FP.SATFINITE.E5M2.F32.PACK_AB_MERGE_C R197, R21, R20, R197 ;  /* 0x0000001415c5723e */ /* 0x000fe200048060c5 */
[C---:B------:R-:W-:Y:S01]  /*6430*/  FFMA R26, R81.reuse, R107, R26 ;  /* 0x0000006b511a7223 */ /* 0x040fe2000000001a */
[C---:B------:R-:W-:Y:S01]  /*6440*/  FFMA R31, R81.reuse, R110, R31 ;  /* 0x0000006e511f7223 */ /* 0x040fe2000000001f */
[C---:B------:R-:W-:Y:S01]  /*6450*/  FFMA R28, R81.reuse, R109, R28 ;  /* 0x0000006d511c7223 */ /* 0x040fe2000000001c */
[----:B------:R-:W-:Y:S01]  /*6460*/  F2FP.F16.E5M2.UNPACK_B R139, R162 ;  /* 0x000000a2ff8b723e */ /* 0x000fe200020004ff */
[----:B------:R-:W-:Y:S02]  /*6470*/  HADD2.F32 R114, -RZ, R113.H1_H1 ;  /* 0x30000071ff727230 */ /* 0x000fe40000004100 */
[----:B------:R-:W-:Y:S01]  /*6480*/  FFMA R29, R81, R112, R29 ;  /* 0x00000070511d7223 */ /* 0x000fe2000000001d */
[----:B------:R-:W-:Y:S01]  /*6490*/  F2FP.SATFINITE.E5M2.F32.PACK_AB_MERGE_C R198, R31, R26, RZ ;  /* 0x0000001a1fc6723e */ /* 0x000fe200048060ff */
[----:B------:R-:W-:Y:S02]  /*64a0*/  HADD2.F32 R113, -RZ, R115.H0_H0 ;  /* 0x20000073ff717230 */ /* 0x000fe40000004100 */
[C---:B------:R-:W-:Y:S01]  /*64b0*/  FMUL R30, R78.reuse, R34 ;  /* 0x000000224e1e7220 */ /* 0x040fe20000400000 */
[----:B------:R-:W-:Y:S01]  /*64c0*/  HADD2.F32 R140, -RZ, R139.H1_H1 ;  /* 0x3000008bff8c7230 */ /* 0x000fe20000004100 */
[----:B------:R-:W-:Y:S01]  /*64d0*/  F2FP.SATFINITE.E5M2.F32.PACK_AB_MERGE_C R198, R25, R24, R198 ;  /* 0x0000001819c6723e */ /* 0x000fe200048060c6 */
[C---:B------:R-:W-:Y:S01]  /*64e0*/  FMUL R35, R78.reuse, R35 ;  /* 0x000000234e237220 */ /* 0x040fe20000400000 */
[--C-:B------:R-:W-:Y:S02]  /*64f0*/  HADD2.F32 R115, -RZ, R117.reuse.H0_H0 ;  /* 0x20000075ff737230 */ /* 0x100fe40000004100 */
[C---:B------:R-:W-:Y:S01]  /*6500*/  FFMA R30, R81.reuse, R111, R30 ;  /* 0x0000006f511e7223 */ /* 0x040fe2000000001e */
[----:B------:R-:W-:Y:S02]  /*6510*/  HADD2.F32 R118, -RZ, R117.H1_H1 ;  /* 0x30000075ff767230 */ /* 0x000fe40000004100 */
[C---:B------:R-:W-:Y:S01]  /*6520*/  FFMA R35, R81.reuse, R114, R35 ;  /* 0x0000007251237223 */ /* 0x040fe20000000023 */
[C---:B------:R-:W-:Y:S01]  /*6530*/  FFMA R32, R81.reuse, R113, R32 ;  /* 0x0000007151207223 */ /* 0x040fe20000000020 */
[----:B------:R-:W-:Y:S01]  /*6540*/  F2FP.F16.E5M2.UNPACK_B R141, R162.H1 ;  /* 0x000000a2ff8d723e */ /* 0x000fe200030004ff */
[----:B------:R-:W-:Y:S01]  /*6550*/  FFMA R33, R81, R116, R33 ;  /* 0x0000007451217223 */ /* 0x000fe20000000021 */
[----:B------:R-:W-:Y:S01]  /*6560*/  HADD2.F32 R117, -RZ, R119.H0_H0 ;  /* 0x20000077ff757230 */ /* 0x000fe20000004100 */
        /* <DEDUP_REMOVED lines=9> */
[----:B------:R1:W-:Y:S01]  /*6600*/  STS.128 [R204+0x4010], R196 ;  /* 0x004010c4cc007388 */ /* 0x0003e20000000c00 */
[----:B------:R-:W-:Y:S01]  /*6610*/  FFMA R37, R81, R120, R37 ;  /* 0x0000007851257223 */ /* 0x000fe20000000025 */
[----:B------:R-:W-:Y:S01]  /*6620*/  F2FP.SATFINITE.E5M2.F32.PACK_AB_MERGE_C R200, R39, R34, RZ ;  /* 0x0000002227c8723e */ /* 0x000fe200048060ff */
[----:B------:R-:W-:Y:S02]  /*6630*/  HADD2.F32 R122, -RZ, R121.H1_H1 ;  /* 0x30000079ff7a7230 */ /* 0x000fe40000004100 */
[C---:B------:R-:W-:Y:S01]  /*6640*/  FMUL R38, R78.reuse, R42 ;  /* 0x0000002a4e267220 */ /* 0x040fe20000400000 */
[----:B------:R-:W-:Y:S01]  /*6650*/  HADD2.F32 R121, -RZ, R123.H0_H0 ;  /* 0x2000007bff797230 */ /* 0x000fe20000004100 */
[----:B------:R-:W-:Y:S01]  /*6660*/  F2FP.SATFINITE.E5M2.F32.PACK_AB_MERGE_C R200, R33, R32, R200 ;  /* 0x0000002021c8723e */ /* 0x000fe200048060c8 */
[----:B------:R-:W-:Y:S02]  /*6670*/  HADD2.F32 R144, -RZ, R143.H1_H1 ;  /* 0x3000008fff907230 */ /* 0x000fe40000004100 */
[C---:B------:R-:W-:Y:S01]  /*6680*/  FFMA R38, R81.reuse, R119, R38 ;  /* 0x0000007751267223 */ /* 0x040fe20000000026 */
[C---:B------:R-:W-:Y:S01]  /*6690*/  FMUL R43, R78.reuse, R43 ;  /* 0x0000002b4e2b7220 */ /* 0x040fe20000400000 */
[--C-:B------:R-:W-:Y:S02]  /*66a0*/  HADD2.F32 R123, -RZ, R125.reuse.H0_H0 ;  /* 0x2000007dff7b7230 */ /* 0x100fe40000004100 */
[C---:B------:R-:W-:Y:S01]  /*66b0*/  FMUL R42, R78.reuse, R46 ;  /* 0x0000002e4e2a7220 */ /* 0x040fe20000400000 */
[----:B------:R-:W-:Y:S02]  /*66c0*/  HADD2.F32 R126, -RZ, R125.H1_H1 ;  /* 0x3000007dff7e7230 */ /* 0x000fe40000004100 */
[C---:B------:R-:W-:Y:S01]  /*66d0*/  FFMA R43, R81.reuse, R122, R43 ;  /* 0x0000007a512b7223 */ /* 0x040fe2000000002b */
[----:B------:R-:W-:Y:S01]  /*66e0*/  F2FP.F16.E5M2.UNPACK_B R145, R163.H1 ;  /* 0x000000a3ff91723e */ /* 0x000fe200030004ff */
[C---:B------:R-:W-:Y:S01]  /*66f0*/  FFMA R40, R81.reuse, R121, R40 ;  /* 0x0000007951287223 */ /* 0x040fe20000000028 */
[----:B------:R-:W-:Y:S01]  /*6700*/  FFMA R41, R81, R124, R41 ;  /* 0x0000007c51297223 */ /* 0x000fe20000000029 */
[----:B------:R-:W-:Y:S01]  /*6710*/  ISETP.NE.AND P0, PT, R193, RZ, PT ;  /* 0x000000ffc100720c */ /* 0x000fe20003f05270 */
[----:B------:R-:W-:Y:S01]  /*6720*/  HADD2.F32 R125, -RZ, R127.H0_H0 ;  /* 0x2000007fff7d7230 */ /* 0x000fe20000004100 */
[----:B------:R-:W-:Y:S01]  /*6730*/  F2FP.SATFINITE.E5M2.F32.PACK_AB_MERGE_C R201, R43, R38, RZ ;  /* 0x000000262bc9723e */ /* 0x000fe200048060ff */
[----:B------:R-:W-:Y:S01]  /*6740*/  FFMA R42, R81, R123, R42 ;  /* 0x0000007b512a7223 */ /* 0x000fe2000000002a */
[C---:B------:R-:W-:Y:S01]  /*6750*/  FMUL R47, R78.reuse, R47 ;  /* 0x0000002f4e2f7220 */ /* 0x040fe20000400000 */
[--C-:B------:R-:W-:Y:S01]  /*6760*/  HADD2.F32 R127, -RZ, R129.reuse.H0_H0 ;  /* 0x20000081ff7f7230 */ /* 0x100fe20000004100 */
[----:B------:R-:W-:Y:S01]  /*6770*/  F2FP.SATFINITE.E5M2.F32.PACK_AB_MERGE_C R201, R37, R36, R201 ;  /* 0x0000002425c9723e */ /* 0x000fe200048060c9 */
[----:B------:R-:W-:Y:S02]  /*6780*/  HADD2.F32 R130, -RZ, R129.H1_H1 ;  /* 0x30000081ff827230 */ /* 0x000fe40000004100 */
[C---:B------:R-:W-:Y:S01]  /*6790*/  FFMA R47, R81.reuse, R126, R47 ;  /* 0x0000007e512f7223 */ /* 0x040fe2000000002f */
[C---:B------:R-:W-:Y:S01]  /*67a0*/  FFMA R44, R81.reuse, R125, R44 ;  /* 0x0000007d512c7223 */ /* 0x040fe2000000002c */
[C---:B------:R-:W-:Y:S01]  /*67b0*/  FFMA R45, R81.reuse, R128, R45 ;  /* 0x00000080512d7223 */ /* 0x040fe2000000002d */
[----:B------:R-:W-:Y:S02]  /*67c0*/  HADD2.F32 R129, -RZ, R131.H0_H0 ;  /* 0x20000083ff817230 */ /* 0x000fe40000004100 */
[C---:B------:R-:W-:Y:S01]  /*67d0*/  FMUL R46, R78.reuse, R50 ;  /* 0x000000324e2e7220 */ /* 0x040fe20000400000 */
[C---:B------:R-:W-:Y:S01]  /*67e0*/  FMUL R51, R78.reuse, R51 ;  /* 0x000000334e337220 */ /* 0x040fe20000400000 */
[--C-:B------:R-:W-:Y:S02]  /*67f0*/  HADD2.F32 R131, -RZ, R133.reuse.H0_H0 ;  /* 0x20000085ff837230 */ /* 0x100fe40000004100 */
[C---:B------:R-:W-:Y:S01]  /*6800*/  FMUL R50, R78.reuse, R54 ;  /* 0x000000364e327220 */ /* 0x040fe20000400000 */
[C---:B------:R-:W-:Y:S01]  /*6810*/  FFMA R46, R81.reuse, R127, R46 ;  /* 0x0000007f512e7223 */ /* 0x040fe2000000002e */
[----:B------:R-:W-:Y:S02]  /*6820*/  HADD2.F32 R134, -RZ, R133.H1_H1 ;  /* 0x30000085ff867230 */ /* 0x000fe40000004100 */
[C---:B------:R-:W-:Y:S01]  /*6830*/  FFMA R51, R81.reuse, R130, R51 ;  /* 0x0000008251337223 */ /* 0x040fe20000000033 */
[----:B------:R-:W-:Y:S02]  /*6840*/  HADD2.F32 R133, -RZ, R135.H0_H0 ;  /* 0x20000087ff857230 */ /* 0x000fe40000004100 */
[C---:B------:R-:W-:Y:S01]  /*6850*/  FMUL R55, R78.reuse, R55 ;  /* 0x000000374e377220 */ /* 0x040fe20000400000 */
[C---:B------:R-:W-:Y:S01]  /*6860*/  FFMA R48, R81.reuse, R129, R48 ;  /* 0x0000008151307223 */ /* 0x040fe20000000030 */
[C---:B------:R-:W-:Y:S01]  /*6870*/  FFMA R49, R81.reuse, R132, R49 ;  /* 0x0000008451317223 */ /* 0x040fe20000000031 */
[--C-:B------:R-:W-:Y:S02]  /*6880*/  HADD2.F32 R135, -RZ, R137.reuse.H0_H0 ;  /* 0x20000089ff877230 */ /* 0x100fe40000004100 */
[C---:B------:R-:W-:Y:S01]  /*6890*/  FFMA R50, R81.reuse, R131, R50 ;  /* 0x0000008351327223 */ /* 0x040fe20000000032 */
[----:B------:R-:W-:Y:S02]  /*68a0*/  HADD2.F32 R138, -RZ, R137.H1_H1 ;  /* 0x30000089ff8a7230 */ /* 0x000fe40000004100 */
[C---:B------:R-:W-:Y:S01]  /*68b0*/  FMUL R54, R78.reuse, R58 ;  /* 0x0000003a4e367220 */ /* 0x040fe20000400000 */
[----:B------:R-:W-:Y:S02]  /*68c0*/  HADD2.F32 R137, -RZ, R139.H0_H0 ;  /* 0x2000008bff897230 */ /* 0x000fe40000004100 */
[C---:B------:R-:W-:Y:S01]  /*68d0*/  FFMA R55, R81.reuse, R134, R55 ;  /* 0x0000008651377223 */ /* 0x040fe20000000037 */
        /* <DEDUP_REMOVED lines=16> */
[----:B------:R-:W-:Y:S01]  /*69e0*/  FFMA R63, R81, R142, R63 ;  /* 0x0000008e513f7223 */ /* 0x000fe2000000003f */
[----:B------:R-:W-:Y:S01]  /*69f0*/  FMUL R67, R78, R67 ;  /* 0x000000434e437220 */ /* 0x000fe20000400000 */
[----:B------:R-:W-:Y:S01]  /*6a00*/  F2FP.SATFINITE.E5M2.F32.PACK_AB_MERGE_C R202, R47, R42, RZ ;  /* 0x0000002a2fca723e */ /* 0x000fe200048060ff */
[----:B------:R-:W-:Y:S01]  /*6a10*/  FFMA R60, R81, R141, R60 ;  /* 0x0000008d513c7223 */ /* 0x000fe2000000003c */
[----:B------:R-:W-:Y:S01]  /*6a20*/  F2FP.SATFINITE.E5M2.F32.PACK_AB_MERGE_C R203, R51, R46, RZ ;  /* 0x0000002e33cb723e */ /* 0x000fe200048060ff */
[C---:B------:R-:W-:Y:S01]  /*6a30*/  FFMA R61, R81.reuse, R144, R61 ;  /* 0x00000090513d7223 */ /* 0x040fe2000000003d */
[C---:B------:R-:W-:Y:S01]  /*6a40*/  FFMA R62, R81.reuse, R143, R62 ;  /* 0x0000008f513e7223 */ /* 0x040fe2000000003e */
[----:B------:R-:W-:Y:S01]  /*6a50*/  FFMA R67, R81, R146, R67 ;  /* 0x0000009251437223 */ /* 0x000fe20000000043 */
[----:B------:R-:W-:Y:S02]  /*6a60*/  F2FP.SATFINITE.E5M2.F32.PACK_AB_MERGE_C R202, R41, R40, R202 ;  /* 0x0000002829ca723e */ /* 0x000fe400048060ca */
[----:B------:R-:W-:Y:S02]  /*6a70*/  F2FP.SATFINITE.E5M2.F32.PACK_AB_MERGE_C R203, R45, R44, R203 ;  /* 0x0000002c2dcb723e */ /* 0x000fe400048060cb */
[----:B------:R-:W-:Y:S02]  /*6a80*/  F2FP.SATFINITE.E5M2.F32.PACK_AB_MERGE_C R212, R55, R50, RZ ;  /* 0x0000003237d4723e */ /* 0x000fe400048060ff */
[----:B------:R-:W-:Y:S01]  /*6a90*/  F2FP.SATFINITE.E5M2.F32.PACK_AB_MERGE_C R213, R59, R54, RZ ;  /* 0x000000363bd5723e */ /* 0x000fe200048060ff */
[----:B------:R1:W-:Y:S01]  /*6aa0*/  STS.128 [R206+0x4020], R200 ;  /* 0x004020c8ce007388 */ /* 0x0003e20000000c00 */
[----:B------:R-:W-:Y:S02]  /*6ab0*/  F2FP.SATFINITE.E5M2.F32.PACK_AB_MERGE_C R214, R63, R58, RZ ;  /* 0x0000003a3fd6723e */ /* 0x000fe400048060ff */
[----:B------:R-:W-:Y:S02]  /*6ac0*/  F2FP.SATFINITE.E5M2.F32.PACK_AB_MERGE_C R215, R67, R62, RZ ;  /* 0x0000003e43d7723e */ /* 0x000fe400048060ff */
[----:B------:R-:W-:Y:S02]  /*6ad0*/  F2FP.SATFINITE.E5M2.F32.PACK_AB_MERGE_C R212, R49, R48, R212 ;  /* 0x0000003031d4723e */ /* 0x000fe400048060d4 */
[----:B------:R-:W-:Y:S02]  /*6ae0*/  F2FP.SATFINITE.E5M2.F32.PACK_AB_MERGE_C R213, R53, R52, R213 ;  /* 0x0000003435d5723e */ /* 0x000fe400048060d5 */
[----:B------:R-:W-:Y:S02]  /*6af0*/  F2FP.SATFINITE.E5M2.F32.PACK_AB_MERGE_C R214, R57, R56, R214 ;  /* 0x0000003839d6723e */ /* 0x000fe400048060d6 */
[----:B------:R-:W-:Y:S02]  /*6b00*/  F2FP.SATFINITE.E5M2.F32.PACK_AB_MERGE_C R215, R61, R60, R215 ;  /* 0x0000003c3dd7723e */ /* 0x000fe400048060d7 */
[----:B------:R-:W-:Y:S02]  /*6b10*/  LEA R210, R181, UR49, 0x3 ;  /* 0x00000031b5d27c11 */ /* 0x000fe4000f8e18ff */
[----:B------:R-:W-:Y:S01]  /*6b20*/  @P6 SHF.L.U32 R221, R180, 0x1f, RZ ;  /* 0x0000001fb4dd6819 */ /* 0x000fe200000006ff */
[----:B------:R1:W-:Y:S01]  /*6b30*/  STS.128 [R205+0x4010], R212 ;  /* 0x004010d4cd007388 */ /* 0x0003e20000000c00 */
[----:B------:R-:W-:Y:S01]  /*6b40*/  @!PT LDS RZ, [RZ] ;  /* 0x00000000fffff984 */ /* 0x000fe20000000800 */
[----:B------:R-:W-:Y:S01]  /*6b50*/  @!PT LDS RZ, [RZ] ;  /* 0x00000000fffff984 */ /* 0x000fe20000000800 */
[----:B------:R-:W-:Y:S01]  /*6b60*/  @!PT LDS RZ, [RZ] ;  /* 0x00000000fffff984 */ /* 0x000fe20000000800 */
[----:B------:R-:W-:Y:S01]  /*6b70*/  @!PT LDS RZ, [RZ] ;  /* 0x00000000fffff984 */ /* 0x000fe20000000800 */
[----:B------:R2:W-:Y:S07]  /*6b80*/  MEMBAR.ALL.CTA ;  /* 0x0000000000007992 */ /* 0x0005ee0000008000 */
[----:B--2---:R-:W2:Y:S02]  /*6b90*/  FENCE.VIEW.ASYNC.S ;  /* 0x00000000000073c6 */ /* 0x004ea40000000000 */
[----:B--2---:R-:W-:Y:S06]  /*6ba0*/  BAR.SYNC.DEFER_BLOCKING 0x1, 0x80 ;  /* 0x0042000000007b1d */ /* 0x004fec0000010000 */
[----:B------:R-:W-:Y:S05]  /*6bb0*/  @P0 BRA `(.L_x_99) ;  /* 0x0000000000280947 */ /* 0x000fea0003800000 */
[----:B------:R-:W-:Y:S02]  /*6bc0*/  UIADD3 UR4, UPT, UPT, UR49, 0x4200, URZ ;  /* 0x0000420031047890 */ /* 0x000fe4000fffe0ff */
[----:B------:R-:W-:Y:S01]  /*6bd0*/  UIADD3 UR6, UP0, UPT, UR52, 0x680, URZ ;  /* 0x0000068034067890 */ /* 0x000fe2000ff1e0ff */
[----:B------:R-:W-:Y:S03]  /*6be0*/  UMOV UR43, UR36 ;  /* 0x00000024002b7c82 */ /* 0x000fe60008000000 */
[----:B------:R-:W-:Y:S01]  /*6bf0*/  MOV R192, UR4 ;  /* 0x0000000400c07c02 */ /* 0x000fe20008000f00 */
[----:B------:R-:W-:Y:S03]  /*6c00*/  UIADD3.X UR7, UPT, UPT, URZ, UR53, URZ, UP0, !UPT ;  /* 0x00000035ff077290 */ /* 0x000fe600087fe4ff */
[----:B------:R-:W-:Y:S11]  /*6c10*/  R2UR UR40, R192 ;  /* 0x00000000c02872ca */ /* 0x000ff600000e0000 */
[----:B------:R-:W-:Y:S02]  /*6c20*/  @!UPT UIADD3 URZ, UPT, UPT, URZ, URZ, URZ ;  /* 0x000000fffffff290 */ /* 0x000fe4000fffe0ff */
[----:B------:R2:W-:Y:S01]  /*6c30*/  UTMASTG.3D [UR40], [UR6] ;  /* 0x00000028060073b5 */ /* 0x0005e20008010000 */
[----:B------:R0:W-:Y:S01]  /*6c40*/  UTMACMDFLUSH ;  /* 0x00000000000079b7 */ /* 0x0001e20000000000 */
[----:B--2---:R-:W-:Y:S04]  /*6c50*/  DEPBAR.LE SB0, 0x1 ;  /* 0x000080400000791a */ /* 0x004fe80000000000 */
.L_x_99:
[----:B------:R-:W-:Y:S05]  /*6c60*/  BSYNC.RECONVERGENT B0 ;  /* 0x0000000000007941 */ /* 0x000fea0003800200 */
.L_x_98:
[----:B------:R-:W-:Y:S06]  /*6c70*/  BAR.SYNC.DEFER_BLOCKING 0x1, 0x80 ;  /* 0x0042000000007b1d */ /* 0x000fec0000010000 */
[----:B------:R-:W2:Y:S01]  /*6c80*/  @P6 SYNCS.PHASECHK.TRANS64.TRYWAIT P0, [R210+URZ+0x70], R221 ;  /* 0x000070ddd20065a7 */ /* 0x000ea200080011ff */
[----:B------:R-:W-:Y:S01]  /*6c90*/  BSSY B1, `(.L_x_100) ;  /* 0x0000023000017945 */ /* 0x000fe20003800000 */
[----:B--2---:R-:W-:Y:S03]  /*6ca0*/  @P6 SEL R208, RZ, 0x1, !P0 ;  /* 0x00000001ffd06807 */ /* 0x004fe60004000000 */
[----:B------:R-:W-:Y:S05]  /*6cb0*/  @!P6 BRA `(.L_x_101) ;  /* 0x000000000080e947 */ /* 0x000fea0003800000 */
[----:B------:R-:W-:Y:S01]  /*6cc0*/  ISETP.NE.AND P1, PT, R209, RZ, PT ;  /* 0x000000ffd100720c */ /* 0x000fe20003f25270 */
[----:B------:R-:W-:Y:S01]  /*6cd0*/  BSSY B0, `(.L_x_102) ;  /* 0x000000a000007945 */ /* 0x000fe20003800000 */
[----:B------:R-:W-:Y:S11]  /*6ce0*/  ISETP.NE.AND P0, PT, R208, RZ, PT ;  /* 0x000000ffd000720c */ /* 0x000ff60003f05270 */
[----:B------:R-:W-:Y:S04]  /*6cf0*/  @P1 IMAD R0, R181, 0x2000, R190 ;  /* 0x00002000b5001824 */ /* 0x000fe800078e02be */
[C---:B------:R-:W-:Y:S01]  /*6d00*/  @P1 IMAD.IADD R2, R0.reuse, 0x1, R211 ;  /* 0x0000000100021824 */ /* 0x040fe200078e02d3 */
[----:B------:R-:W-:Y:S03]  /*6d10*/  @P1 IADD3 R219, PT, PT, R0, R219, RZ ;  /* 0x000000db00db1210 */ /* 0x000fe60007ffe0ff */
[----:B------:R-:W-:Y:S01]  /*6d20*/  @P1 IMAD.IADD R217, R217, 0x1, R2 ;  /* 0x00000001d9d91824 */ /* 0x000fe200078e0202 */
[----:B------:R-:W-:Y:S06]  /*6d30*/  @P0 BRA `(.L_x_103) ;  /* 0x00000000000c0947 */ /* 0x000fec0003800000 */
[----:B------:R-:W-:Y:S04]  /*6d40*/  SHF.L.U32 R3, R180, 0x1f, RZ ;  /* 0x0000001fb4037819 */ /* 0x000fe800000006ff */
[----:B------:R-:W2:Y:S02]  /*6d50*/  SYNCS.PHASECHK.TRANS64.TRYWAIT P0, [R210+URZ+0x70], R3 ;  /* 0x00007003d20075a7 */ /* 0x000ea400080011ff */
[----:B--2---:R-:W-:Y:S05]  /*6d60*/  @!P0 BRA `(.L_x_104) ;  /* 0x0000002000008947 */ /* 0x004fea0003800000 */
.L_x_103:
[----:B------:R-:W-:Y:S05]  /*6d70*/  BSYNC B0 ;  /* 0x0000000000007941 */ /* 0x000fea0003800000 */
.L_x_102:
[----:B------:R-:W-:Y:S01]  /*6d80*/  ISETP.NE.AND P0, PT, R209, RZ, PT ;  /* 0x000000ffd100720c */ /* 0x000fe20003f05270 */
[----:B--2---:R-:W-:Y:S02]  /*6d90*/  VIADD R210, R210, 0x80 ;  /* 0x00000080d2d27836 */ /* 0x004fe40000000000 */
[----:B------:R-:W-:Y:S02]  /*6da0*/  IMAD.U32 R3, RZ, RZ, UR37 ;  /* 0x00000025ff037e24 */ /* 0x000fe4000f8e00ff */
[----:B------:R-:W-:Y:S03]  /*6db0*/  VIADD R181, R181, 0x1 ;  /* 0x00000001b5b57836 */ /* 0x000fe60000000000 */
[----:B------:R-:W-:Y:S05]  /*6dc0*/  PRMT R3, R3, 0x654, R210 ;  /* 0x0000065403037816 */ /* 0x000fea00000000d2 */
[----:B------:R2:W3:Y:S04]  /*6dd0*/  @P0 LDS.128 R148, [R0] ;  /* 0x0000000000940984 */ /* 0x0004e80000000c00 */
[----:B------:R2:W4:Y:S04]  /*6de0*/  @P0 LDS.128 R152, [R2+0x10] ;  /* 0x0000100002980984 */ /* 0x0005280000000c00 */
        /* <DEDUP_REMOVED lines=9> */
[----:B------:R-:W-:Y:S01]  /*6e80*/  SEL R181, R181, RZ, P0 ;  /* 0x000000ffb5b57207 */ /* 0x000fe20000000000 */
[----:B-----5:R5:W-:Y:S02]  /*6e90*/  SYNCS.ARRIVE.TRANS64.RED.A1T0 RZ, [R3+URZ], RZ ;  /* 0x000000ff03ff79a7 */ /* 0x020be400081004ff */
[----:B-----5:R-:W-:Y:S04]  /*6ea0*/  SEL R3, RZ, 0x1, P0 ;  /* 0x00000001ff037807 */ /* 0x020fe80000000000 */
[----:B--234-:R-:W-:Y:S02]  /*6eb0*/  LOP3.LUT R180, R180, R3, RZ, 0x3c, !PT ;  /* 0x00000003b4b47212 */ /* 0x01cfe400078e3cff */
.L_x_101:
[----:B------:R-:W-:Y:S05]  /*6ec0*/  BSYNC B1 ;  /* 0x0000000000017941 */ /* 0x000fea0003800000 */
.L_x_100:
[----:B------:R-:W-:Y:S05]  /*6ed0*/  VIADD R0, R80, 0x40 ;  /* 0x0000004050007836 */ /* 0x000fea0000000000 */
[----:B------:R-:W-:Y:S04]  /*6ee0*/  SHF.R.U32.HI R0, RZ, 0x15, R0 ;  /* 0x00000015ff007819 */ /* 0x000fe80000011600 */
[----:B------:R-:W-:Y:S11]  /*6ef0*/  LOP3.LUT P0, RZ, R0, 0x3, R173, 0x48, !PT ;  /* 0x0000000300ff7812 */ /* 0x000ff600078048ad */
[----:B------:R-:W-:Y:S02]  /*6f00*/  @!UPT UIADD3 URZ, UPT, UPT, URZ, URZ, URZ ;  /* 0x000000fffffff290 */ /* 0x000fe4000fffe0ff */
[----:B------:R-:W-:Y:S05]  /*6f10*/  @!P0 BRA `(.L_x_105) ;  /* 0x0000000000408947 */ /* 0x000fea0003800000 */
[----:B------:R-:W2:Y:S01]  /*6f20*/  LDCU.64 UR8, c[0x4][0x70] ;  /* 0x01000e00ff0877ac */ /* 0x000ea20008000a00 */
[----:B------:R-:W-:Y:S01]  /*6f30*/  MOV R3, 0x0 ;  /* 0x0000000000037802 */ /* 0x000fe20000000f00 */
[----:B------:R-:W-:Y:S02]  /*6f40*/  HFMA2 R12, -RZ, RZ, 0, 5.9604644775390625e-08 ;  /* 0x00000001ff0c7431 */ /* 0x000fe400000001ff */
[----:B------:R-:W-:Y:S02]  /*6f50*/  IMAD.MOV.U32 R8, RZ, RZ, 0x192 ;  /* 0x00000192ff087424 */ /* 0x000fe400078e00ff */
[----:B------:R-:W-:Y:S01]  /*6f60*/  IMAD.MOV.U32 R13, RZ, RZ, RZ ;  /* 0x000000ffff0d7224 */ /* 0x000fe200078e00ff */
[----:B------:R-:W3:Y:S01]  /*6f70*/  LDCU.64 UR6, c[0x4][0x78] ;  /* 0x01000f00ff0677ac */ /* 0x000ee20008000a00 */
[----:B------:R-:W4:Y:S01]  /*6f80*/  LDC.64 R2, c[0x4][R3] ;  /* 0x0100000003027b82 */ /* 0x000f220000000a00 */
[----:B------:R-:W5:Y:S01]  /*6f90*/  LDCU.64 UR4, c[0x4][0x10] ;  /* 0x01000200ff0477ac */ /* 0x000f620008000a00 */
[----:B--2---:R-:W-:Y:S01]  /*6fa0*/  MOV R5, UR9 ;  /* 0x0000000900057c02 */ /* 0x004fe20008000f00 */
[----:B------:R-:W-:Y:S01]  /*6fb0*/  IMAD.U32 R4, RZ, RZ, UR8 ;  /* 0x00000008ff047e24 */ /* 0x000fe2000f8e00ff */
[----:B---3--:R-:W-:Y:S01]  /*6fc0*/  MOV R7, UR7 ;  /* 0x0000000700077c02 */ /* 0x008fe20008000f00 */
[----:B------:R-:W-:Y:S01]  /*6fd0*/  IMAD.U32 R6, RZ, RZ, UR6 ;  /* 0x00000006ff067e24 */ /* 0x000fe2000f8e00ff */
[----:B-----5:R-:W-:Y:S01]  /*6fe0*/  MOV R11, UR5 ;  /* 0x00000005000b7c02 */ /* 0x020fe20008000f00 */
[----:B------:R-:W-:Y:S02]  /*6ff0*/  IMAD.U32 R10, RZ, RZ, UR4 ;  /* 0x00000004ff0a7e24 */ /* 0x000fe4000f8e00ff */
[----:B------:R-:W-:Y:S07]  /*7000*/  LEPC R20, `(.L_x_105) ;  /* 0x000000001014794e */ /* 0x000fee0000000000 */
[----:B-1--4-:R-:W-:Y:S05]  /*7010*/  CALL.ABS.NOINC R2 ;  /* 0x0000000002007343 */ /* 0x012fea0003c00000 */
.L_x_105:
[----:B------:R-:W-:Y:S01]  /*7020*/  ISETP.NE.AND P0, PT, R193, RZ, PT ;  /* 0x000000ffc100720c */ /* 0x000fe20003f05270 */
[----:B------:R-:W-:Y:S05]  /*7030*/  WARPSYNC.ALL ;  /* 0x0000000000007948 */ /* 0x000fea0003800000 */
[----:B------:R-:W-:Y:S01]  /*7040*/  R2UR UR4, R80 ;  /* 0x00000000500472ca */ /* 0x000fe200000e0000 */
[----:B------:R-:W-:Y:S01]  /*7050*/  BSSY.RECONVERGENT B0, `(.L_x_106) ;  /* 0x000011d000007945 */ /* 0x000fe20003800200 */
[----:B------:R-:W-:Y:S02]  /*7060*/  F2FP.F16.E5M2.UNPACK_B R11, R149 ;  /* 0x00000095ff0b723e */ /* 0x000fe400020004ff */
[----:B------:R-:W-:Y:S02]  /*7070*/  F2FP.F16.E5M2.UNPACK_B R10, R150 ;  /* 0x00000096ff0a723e */ /* 0x000fe400020004ff */
[----:B------:R-:W-:Y:S01]  /*7080*/  F2FP.F16.E5M2.UNPACK_B R9, R151 ;  /* 0x00000097ff09723e */ /* 0x000fe200020004ff */
[--C-:B------:R-:W-:Y:S01]  /*7090*/  HADD2.F32 R83, -RZ, R11.reuse.H0_H0 ;  /* 0x2000000bff537230 */ /* 0x100fe20000004100 */
[----:B------:R-:W-:Y:S01]  /*70a0*/  F2FP.F16.E5M2.UNPACK_B R8, R152 ;  /* 0x00000098ff08723e */ /* 0x000fe200020004ff */
[----:B------:R-:W-:Y:S01]  /*70b0*/  HADD2.F32 R84, -RZ, R11.H1_H1 ;  /* 0x3000000bff547230 */ /* 0x000fe20000004100 */
[----:B------:R-:W-:Y:S01]  /*70c0*/  F2FP.F16.E5M2.UNPACK_B R7, R153 ;  /* 0x00000099ff07723e */ /* 0x000fe200020004ff */
[--C-:B------:R-:W-:Y:S01]  /*70d0*/  HADD2.F32 R87, -RZ, R10.reuse.H0_H0 ;  /* 0x2000000aff577230 */ /* 0x100fe20000004100 */
[----:B------:R-:W-:Y:S01]  /*70e0*/  F2FP.F16.E5M2.UNPACK_B R6, R154 ;  /* 0x0000009aff06723e */ /* 0x000fe200020004ff */
[----:B------:R-:W-:Y:S01]  /*70f0*/  HADD2.F32 R88, -RZ, R10.H1_H1 ;  /* 0x3000000aff587230 */ /* 0x000fe20000004100 */
[----:B------:R-:W-:Y:S01]  /*7100*/  F2FP.F16.E5M2.UNPACK_B R5, R155 ;  /* 0x0000009bff05723e */ /* 0x000fe200020004ff */
[--C-:B------:R-:W-:Y:S01]  /*7110*/  HADD2.F32 R91, -RZ, R9.reuse.H0_H0 ;  /* 0x20000009ff5b7230 */ /* 0x100fe20000004100 */
[----:B-1----:R-:W-:Y:S01]  /*7120*/  F2FP.F16.E5M2.UNPACK_B R4, R156 ;  /* 0x0000009cff04723e */ /* 0x002fe200020004ff */
[----:B------:R-:W-:Y:S01]  /*7130*/  HADD2.F32 R92, -RZ, R9.H1_H1 ;  /* 0x30000009ff5c7230 */ /* 0x000fe20000004100 */
[-C--:B------:R-:W-:Y:S01]  /*7140*/  F2FP.F16.E5M2.UNPACK_B R2, R148.reuse ;  /* 0x00000094ff02723e */ /* 0x080fe200020004ff */
[--C-:B------:R-:W-:Y:S01]  /*7150*/  HADD2.F32 R95, -RZ, R8.reuse.H0_H0 ;  /* 0x20000008ff5f7230 */ /* 0x100fe20000004100 */
[----:B------:R-:W-:Y:S01]  /*7160*/  F2FP.F16.E5M2.UNPACK_B R148, R148.H1 ;  /* 0x00000094ff94723e */ /* 0x000fe200030004ff */
[----:B------:R-:W-:Y:S01]  /*7170*/  HADD2.F32 R97, -RZ, R8.H1_H1 ;  /* 0x30000008ff617230 */ /* 0x000fe20000004100 */
[----:B------:R-:W-:Y:S01]  /*7180*/  F2FP.F16.E5M2.UNPACK_B R149, R149.H1 ;  /* 0x00000095ff95723e */ /* 0x000fe200030004ff */
[--C-:B------:R-:W-:Y:S01]  /*7190*/  HADD2.F32 R98, -RZ, R7.reuse.H0_H0 ;  /* 0x20000007ff627230 */ /* 0x100fe20000004100 */
[----:B------:R-:W-:Y:S01]  /*71a0*/  F2FP.F16.E5M2.UNPACK_B R150, R150.H1 ;  /* 0x00000096ff96723e */ /* 0x000fe200030004ff */
[----:B------:R-:W-:Y:S01]  /*71b0*/  HADD2.F32 R101, -RZ, R7.H1_H1 ;  /* 0x30000007ff657230 */ /* 0x000fe20000004100 */
[----:B------:R-:W-:Y:S01]  /*71c0*/  F2FP.F16.E5M2.UNPACK_B R151, R151.H1 ;  /* 0x00000097ff97723e */ /* 0x000fe200030004ff */
[--C-:B------:R-:W-:Y:S01]  /*71d0*/  HADD2.F32 R102, -RZ, R6.reuse.H0_H0 ;  /* 0x20000006ff667230 */ /* 0x100fe20000004100 */
[----:B------:R-:W-:Y:S01]  /*71e0*/  F2FP.F16.E5M2.UNPACK_B R138, R163 ;  /* 0x000000a3ff8a723e */ /* 0x000fe200020004ff */
[----:B------:R-:W-:Y:S01]  /*71f0*/  HADD2.F32 R105, -RZ, R6.H1_H1 ;  /* 0x30000006ff697230 */ /* 0x000fe20000004100 */
[----:B------:R-:W-:Y:S01]  /*7200*/  R2UR UR5, R207 ;  /* 0x00000000cf0572ca */ /* 0x000fe200000e0000 */
        /* <DEDUP_REMOVED lines=8> */
[----:B------:R-:W1:Y:S01]  /*7290*/  LDTM.x64 R4, tmem[UR4+0x40] ;  /* 0x00004004000479ee */ /* 0x000e620008340000 */
[--C-:B------:R-:W-:Y:S01]  /*72a0*/  HADD2.F32 R0, -RZ, R2.reuse.H0_H0 ;  /* 0x20000002ff007230 */ /* 0x100fe20000004100 */
[----:B------:R-:W-:Y:S01]  /*72b0*/  NOP ;  /* 0x0000000000007918 */ /* 0x000fe20000000000 */
[----:B------:R-:W-:Y:S01]  /*72c0*/  HADD2.F32 R2, -RZ, R2.H1_H1 ;  /* 0x30000002ff027230 */ /* 0x000fe20000004100 */
[----:B------:R-:W-:Y:S01]  /*72d0*/  UIADD3 UR5, UPT, UPT, UR5, 0xe0, URZ ;  /* 0x000000e005057890 */ /* 0x000fe2000fffe0ff */
[--C-:B------:R-:W-:Y:S01]  /*72e0*/  HADD2.F32 R86, -RZ, R149.reuse.H1_H1 ;  /* 0x30000095ff567230 */ /* 0x100fe20000004100 */
[----:B------:R-:W-:Y:S01]  /*72f0*/  F2FP.F16.E5M2.UNPACK_B R132, R161 ;  /* 0x000000a1ff84723e */ /* 0x000fe200020004ff */
[--C-:B------:R-:W-:Y:S01]  /*7300*/  HADD2.F32 R114, -RZ, R116.reuse.H0_H0 ;  /* 0x20000074ff727230 */ /* 0x100fe20000004100 */
[----:B------:R-:W-:Y:S01]  /*7310*/  UPRMT UR5, UR37, 0x654, UR5 ;  /* 0x0000065425057896 */ /* 0x000fe20008000005 */
[----:B------:R-:W-:Y:S01]  /*7320*/  HADD2.F32 R117, -RZ, R116.H1_H1 ;  /* 0x30000074ff757230 */ /* 0x000fe20000004100 */
[----:B------:R-:W-:Y:S01]  /*7330*/  F2FP.F16.E5M2.UNPACK_B R136, R162 ;  /* 0x000000a2ff88723e */ /* 0x000fe200020004ff */
[--C-:B------:R-:W-:Y:S01]  /*7340*/  HADD2.F32 R118, -RZ, R120.reuse.H0_H0 ;  /* 0x20000078ff767230 */ /* 0x100fe20000004100 */
[----:B------:R-:W-:Y:S01]  /*7350*/  F2FP.F16.E5M2.UNPACK_B R152, R152.H1 ;  /* 0x00000098ff98723e */ /* 0x000fe200030004ff */
[----:B------:R-:W-:Y:S01]  /*7360*/  HADD2.F32 R121, -RZ, R120.H1_H1 ;  /* 0x30000078ff797230 */ /* 0x000fe20000004100 */
[----:B------:R-:W-:Y:S01]  /*7370*/  F2FP.F16.E5M2.UNPACK_B R153, R153.H1 ;  /* 0x00000099ff99723e */ /* 0x000fe200030004ff */
[--C-:B------:R-:W-:Y:S01]  /*7380*/  HADD2.F32 R122, -RZ, R124.reuse.H0_H0 ;  /* 0x2000007cff7a7230 */ /* 0x100fe20000004100 */
[----:B------:R-:W-:Y:S01]  /*7390*/  F2FP.F16.E5M2.UNPACK_B R154, R154.H1 ;  /* 0x0000009aff9a723e */ /* 0x000fe200030004ff */
[----:B-1----:R-:W-:Y:S01]  /*73a0*/  SYNCS.ARRIVE.TRANS64.RED.A1T0 RZ, [UR5], RZ ;  /* 0x000000ffffff79a7 */ /* 0x002fe20008100405 */
[----:B------:R-:W-:Y:S01]  /*73b0*/  HADD2.F32 R125, -RZ, R124.H1_H1 ;  /* 0x3000007cff7d7230 */ /* 0x000fe20000004100 */
[----:B------:R-:W-:Y:S01]  /*73c0*/  F2FP.F16.E5M2.UNPACK_B R155, R155.H1 ;  /* 0x0000009bff9b723e */ /* 0x000fe200030004ff */
[--C-:B------:R-:W-:Y:S01]  /*73d0*/  HADD2.F32 R126, -RZ, R128.reuse.H0_H0 ;  /* 0x20000080ff7e7230 */ /* 0x100fe20000004100 */
[----:B------:R-:W-:Y:S01]  /*73e0*/  F2FP.F16.E5M2.UNPACK_B R156, R156.H1 ;  /* 0x0000009cff9c723e */ /* 0x000fe200030004ff */
[----:B------:R-:W-:Y:S01]  /*73f0*/  HADD2.F32 R129, -RZ, R128.H1_H1 ;  /* 0x30000080ff817230 */ /* 0x000fe20000004100 */
[----:B------:R-:W-:Y:S01]  /*7400*/  F2FP.F16.E5M2.UNPACK_B R157, R157.H1 ;  /* 0x0000009dff9d723e */ /* 0x000fe200030004ff */
[C---:B------:R-:W-:Y:S01]  /*7410*/  FMUL R4, R78.reuse, R4 ;  /* 0x000000044e047220 */ /* 0x040fe20000400000 */
[C---:B------:R-:W-:Y:S01]  /*7420*/  FMUL R5, R78.reuse, R5 ;  /* 0x000000054e057220 */ /* 0x040fe20000400000 */
[----:B------:R-:W-:Y:S02]  /*7430*/  HADD2.F32 R3, -RZ, R148.H0_H0 ;  /* 0x20000094ff037230 */ /* 0x000fe40000004100 */
        /* <DEDUP_REMOVED lines=9> */
[C---:B------:R-:W-:Y:S01]  /*74d0*/  FMUL R2, R78.reuse, R21 ;  /* 0x000000154e027220 */ /* 0x040fe20000400000 */
[C---:B------:R-:W-:Y:S01]  /*74e0*/  FMUL R21, R78.reuse, R28 ;  /* 0x0000001c4e157220 */ /* 0x040fe20000400000 */
[----:B------:R-:W-:Y:S02]  /*74f0*/  HADD2.F32 R130, -RZ, R132.H0_H0 ;  /* 0x20000084ff827230 */ /* 0x000fe40000004100 */
[C---:B------:R-:W-:Y:S01]  /*7500*/  FMUL R6, R78.reuse, R6 ;  /* 0x000000064e067220 */ /* 0x040fe20000400000 */
[----:B------:R-:W-:Y:S02]  /*7510*/  HADD2.F32 R82, -RZ, R148.H1_H1 ;  /* 0x30000094ff527230 */ /* 0x000fe40000004100 */
[C---:B------:R-:W-:Y:S01]  /*7520*/  FMUL R7, R78.reuse, R7 ;  /* 0x000000074e077220 */ /* 0x040fe20000400000 */
[----:B------:R-:W-:Y:S02]  /*7530*/  HADD2.F32 R85, -RZ, R149.H0_H0 ;  /* 0x20000095ff557230 */ /* 0x000fe40000004100 */
[C---:B------:R-:W-:Y:S01]  /*7540*/  FFMA R6, R81.reuse, R3, R6 ;  /* 0x0000000351067223 */ /* 0x040fe20000000006 */
[----:B------:R-:W-:Y:S02]  /*7550*/  HADD2.F32 R133, -RZ, R132.H1_H1 ;  /* 0x30000084ff857230 */ /* 0x000fe40000004100 */
[C---:B------:R-:W-:Y:S01]  /*7560*/  FFMA R7, R81.reuse, R82, R7 ;  /* 0x0000005251077223 */ /* 0x040fe20000000007 */
[C---:B------:R-:W-:Y:S01]  /*7570*/  FFMA R8, R81.reuse, R83, R8 ;  /* 0x0000005351087223 */ /* 0x040fe20000000008 */
[C---:B------:R-:W-:Y:S01]  /*7580*/  FFMA R9, R81.reuse, R84, R9 ;  /* 0x0000005451097223 */ /* 0x040fe20000000009 */
[--C-:B------:R-:W-:Y:S02]  /*7590*/  HADD2.F32 R82, -RZ, R138.reuse.H0_H0 ;  /* 0x2000008aff527230 */ /* 0x100fe40000004100 */
[C---:B------:R-:W-:Y:S01]  /*75a0*/  FMUL R10, R78.reuse, R10 ;  /* 0x0000000a4e0a7220 */ /* 0x040fe20000400000 */
[----:B------:R-:W-:Y:S02]  /*75b0*/  HADD2.F32 R83, -RZ, R138.H1_H1 ;  /* 0x3000008aff537230 */ /* 0x000fe40000004100 */
[C---:B------:R-:W-:Y:S01]  /*75c0*/  FMUL R11, R78.reuse, R11 ;  /* 0x0000000b4e0b7220 */ /* 0x040fe20000400000 */
[----:B------:R-:W-:Y:S02]  /*75d0*/  HADD2.F32 R89, -RZ, R150.H0_H0 ;  /* 0x20000096ff597230 */ /* 0x000fe40000004100 */
[C---:B------:R-:W-:Y:S01]  /*75e0*/  FFMA R10, R81.reuse, R85, R10 ;  /* 0x00000055510a7223 */ /* 0x040fe2000000000a */
[--C-:B------:R-:W-:Y:S02]  /*75f0*/  HADD2.F32 R134, -RZ, R136.reuse.H0_H0 ;  /* 0x20000088ff867230 */ /* 0x100fe40000004100 */
[C---:B------:R-:W-:Y:S01]  /*7600*/  FFMA R11, R81.reuse, R86, R11 ;  /* 0x00000056510b7223 */ /* 0x040fe2000000000b */
[C---:B------:R-:W-:Y:S01]  /*7610*/  FFMA R12, R81.reuse, R87, R12 ;  /* 0x00000057510c7223 */ /* 0x040fe2000000000c */
[----:B------:R-:W-:Y:S01]  /*7620*/  FFMA R13, R81, R88, R13 ;  /* 0x00000058510d7223 */ /* 0x000fe2000000000d */
[----:B------:R-:W-:Y:S01]  /*7630*/  F2FP.SATFINITE.E5M2.F32.PACK_AB_MERGE_C R86, R7, R6, RZ ;  /* 0x000000060756723e */ /* 0x000fe200048060ff */
[C---:B------:R-:W-:Y:S01]  /*7640*/  FMUL R7, R78.reuse, R24 ;  /* 0x000000184e077220 */ /* 0x040fe20000400000 */
[----:B------:R-:W-:Y:S01]  /*7650*/  F2FP.SATFINITE.E5M2.F32.PACK_AB_MERGE_C R138, R11, R10, RZ ;  /* 0x0000000a0b8a723e */ /* 0x000fe200048060ff */
[C---:B------:R-:W-:Y:S01]  /*7660*/  FMUL R10, R78.reuse, R25 ;  /* 0x000000194e0a7220 */ /* 0x040fe20000400000 */
[C---:B------:R-:W-:Y:S01]  /*7670*/  FMUL R25, R78.reuse, R32 ;  /* 0x000000204e197220 */ /* 0x040fe20000400000 */
[----:B------:R-:W-:Y:S02]  /*7680*/  HADD2.F32 R137, -RZ, R136.H1_H1 ;  /* 0x30000088ff897230 */ /* 0x000fe40000004100 */
[C---:B------:R-:W-:Y:S01]  /*7690*/  FMUL R14, R78.reuse, R14 ;  /* 0x0000000e4e0e7220 */ /* 0x040fe20000400000 */
[----:B------:R-:W-:Y:S02]  /*76a0*/  HADD2.F32 R90, -RZ, R150.H1_H1 ;  /* 0x30000096ff5a7230 */ /* 0x000fe40000004100 */
[C---:B------:R-:W-:Y:S01]  /*76b0*/  FMUL R15, R78.reuse, R15 ;  /* 0x0000000f4e0f7220 */ /* 0x040fe20000400000 */
[--C-:B------:R-:W-:Y:S02]  /*76c0*/  HADD2.F32 R93, -RZ, R151.reuse.H0_H0 ;  /* 0x20000097ff5d7230 */ /* 0x100fe40000004100 */
[C---:B------:R-:W-:Y:S01]  /*76d0*/  FFMA R14, R81.reuse, R89, R14 ;  /* 0x00000059510e7223 */ /* 0x040fe2000000000e */
[----:B------:R-:W-:Y:S02]  /*76e0*/  HADD2.F32 R94, -RZ, R151.H1_H1 ;  /* 0x30000097ff5e7230 */ /* 0x000fe40000004100 */
[C---:B------:R-:W-:Y:S01]  /*76f0*/  FFMA R15, R81.reuse, R90, R15 ;  /* 0x0000005a510f7223 */ /* 0x040fe2000000000f */
[C---:B------:R-:W-:Y:S01]  /*7700*/  FFMA R16, R81.reuse, R91, R16 ;  /* 0x0000005b51107223 */ /* 0x040fe20000000010 */
[----:B------:R-:W-:Y:S01]  /*7710*/  FFMA R17, R81, R92, R17 ;  /* 0x0000005c51117223 */ /* 0x000fe20000000011 */
[C---:B------:R-:W-:Y:S01]  /*7720*/  FMUL R18, R78.reuse, R18 ;  /* 0x000000124e127220 */ /* 0x040fe20000400000 */
[C---:B------:R-:W-:Y:S01]  /*7730*/  FMUL R19, R78.reuse, R19 ;  /* 0x000000134e137220 */ /* 0x040fe20000400000 */
[--C-:B------:R-:W-:Y:S01]  /*7740*/  HADD2.F32 R96, -RZ, R152.reuse.H0_H0 ;  /* 0x20000098ff607230 */ /* 0x100fe20000004100 */
[----:B------:R-:W-:Y:S01]  /*7750*/  F2FP.SATFINITE.E5M2.F32.PACK_AB_MERGE_C R14, R15, R14, RZ ;  /* 0x0000000e0f0e723e */ /* 0x000fe200048060ff */
[C---:B------:R-:W-:Y:S01]  /*7760*/  FFMA R18, R81.reuse, R93, R18 ;  /* 0x0000005d51127223 */ /* 0x040fe20000000012 */
[C---:B------:R-:W-:Y:S01]  /*7770*/  FFMA R19, R81.reuse, R94, R19 ;  /* 0x0000005e51137223 */ /* 0x040fe20000000013 */
[C---:B------:R-:W-:Y:S01]  /*7780*/  FFMA R0, R81.reuse, R95, R0 ;  /* 0x0000005f51007223 */ /* 0x040fe20000000000 */
[----:B------:R-:W-:Y:S01]  /*7790*/  FFMA R2, R81, R97, R2 ;  /* 0x0000006151027223 */ /* 0x000fe20000000002 */
[----:B------:R-:W-:Y:S02]  /*77a0*/  HADD2.F32 R99, -RZ, R152.H1_H1 ;  /* 0x30000098ff637230 */ /* 0x000fe40000004100 */
[C---:B------:R-:W-:Y:S01]  /*77b0*/  FMUL R3, R78.reuse, R22 ;  /* 0x000000164e037220 */ /* 0x040fe20000400000 */
[----:B------:R-:W-:Y:S01]  /*77c0*/  F2FP.SATFINITE.E5M2.F32.PACK_AB_MERGE_C R18, R19, R18, RZ ;  /* 0x000000121312723e */ /* 0x000fe200048060ff */
[C---:B------:R-:W-:Y:S01]  /*77d0*/  FMUL R22, R78.reuse, R29 ;  /* 0x0000001d4e167220 */ /* 0x040fe20000400000 */
[C---:B------:R-:W-:Y:S01]  /*77e0*/  FMUL R29, R78.reuse, R36 ;  /* 0x000000244e1d7220 */ /* 0x040fe20000400000 */
[C---:B------:R-:W-:Y:S01]  /*77f0*/  FFMA R3, R81.reuse, R96, R3 ;  /* 0x0000006051037223 */ /* 0x040fe20000000003 */
[C---:B------:R-:W-:Y:S01]  /*7800*/  FMUL R6, R78.reuse, R23 ;  /* 0x000000174e067220 */ /* 0x040fe20000400000 */
[--C-:B------:R-:W-:Y:S02]  /*7810*/  HADD2.F32 R100, -RZ, R153.reuse.H0_H0 ;  /* 0x20000099ff647230 */ /* 0x100fe40000004100 */
[C---:B------:R-:W-:Y:S01]  /*7820*/  FMUL R11, R78.reuse, R26 ;  /* 0x0000001a4e0b7220 */ /* 0x040fe20000400000 */
[----:B------:R-:W-:Y:S02]  /*7830*/  HADD2.F32 R103, -RZ, R153.H1_H1 ;  /* 0x30000099ff677230 */ /* 0x000fe40000004100 */
[C---:B------:R-:W-:Y:S01]  /*7840*/  FFMA R6, R81.reuse, R99, R6 ;  /* 0x0000006351067223 */ /* 0x040fe20000000006 */
[C---:B------:R-:W-:Y:S01]  /*7850*/  FFMA R7, R81.reuse, R98, R7 ;  /* 0x0000006251077223 */ /* 0x040fe20000000007 */
[C---:B------:R-:W-:Y:S01]  /*7860*/  FFMA R10, R81.reuse, R101, R10 ;  /* 0x00000065510a7223 */ /* 0x040fe2000000000a */
[C---:B------:R-:W-:Y:S01]  /*7870*/  FFMA R11, R81.reuse, R100, R11 ;  /* 0x00000064510b7223 */ /* 0x040fe2000000000b */
[----:B------:R-:W-:Y:S01]  /*7880*/  FMUL R26, R78, R33 ;  /* 0x000000214e1a7220 */ /* 0x000fe20000400000 */
[----:B------:R-:W-:Y:S01]  /*7890*/  F2FP.SATFINITE.E5M2.F32.PACK_AB_MERGE_C R3, R6, R3, RZ ;  /* 0x000000030603723e */ /* 0x000fe200048060ff */
[C---:B------:R-:W-:Y:S01]  /*78a0*/  FMUL R33, R78.reuse, R40 ;  /* 0x000000284e217220 */ /* 0x040fe20000400000 */
        /* <DEDUP_REMOVED lines=8> */
[C---:B------:R-:W-:Y:S01]  /*7930*/  FMUL R30, R78.reuse, R37 ;  /* 0x000000254e1e7220 */ /* 0x040fe20000400000 */
[C---:B------:R-:W-:Y:S01]  /*7940*/  FMUL R37, R78.reuse, R44 ;  /* 0x0000002c4e257220 */ /* 0x040fe20000400000 */
[C---:B------:R-:W-:Y:S01]  /*7950*/  FMUL R24, R78.reuse, R31 ;  /* 0x0000001f4e187220 */ /* 0x040fe20000400000 */
[----:B------:R-:W-:Y:S01]  /*7960*/  F2FP.F16.E5M2.UNPACK_B R158, R158.H1 ;  /* 0x0000009eff9e723e */ /* 0x000fe200030004ff */
[--C-:B------:R-:W-:Y:S02]  /*7970*/  HADD2.F32 R108, -RZ, R155.reuse.H0_H0 ;  /* 0x2000009bff6c7230 */ /* 0x100fe40000004100 */
[----:B------:R-:W-:Y:S01]  /*7980*/  FMUL R27, R78, R34 ;  /* 0x000000224e1b7220 */ /* 0x000fe20000400000 */
[----:B------:R-:W-:Y:S02]  /*7990*/  HADD2.F32 R111, -RZ, R155.H1_H1 ;  /* 0x3000009bff6f7230 */ /* 0x000fe40000004100 */
[C---:B------:R-:W-:Y:S01]  /*79a0*/  FFMA R24, R81.reuse, R107, R24 ;  /* 0x0000006b51187223 */ /* 0x040fe20000000018 */
[----:B------:R-:W-:Y:S01]  /*79b0*/  F2FP.F16.E5M2.UNPACK_B R159, R159.H1 ;  /* 0x0000009fff9f723e */ /* 0x000fe200030004ff */
[C---:B------:R-:W-:Y:S01]  /*79c0*/  FFMA R25, R81.reuse, R106, R25 ;  /* 0x0000006a51197223 */ /* 0x040fe20000000019 */
[C---:B------:R-:W-:Y:S01]  /*79d0*/  FFMA R26, R81.reuse, R109, R26 ;  /* 0x0000006d511a7223 */ /* 0x040fe2000000001a */
[----:B------:R-:W-:Y:S01]  /*79e0*/  F2FP.F16.E5M2.UNPACK_B R160, R160.H1 ;  /* 0x000000a0ffa0723e */ /* 0x000fe200030004ff */
[C---:B------:R-:W-:Y:S01]  /*79f0*/  FFMA R27, R81.reuse, R108, R27 ;  /* 0x0000006c511b7223 */ /* 0x040fe2000000001b */
[----:B------:R-:W-:Y:S01]  /*7a00*/  F2FP.SATFINITE.E5M2.F32.PACK_AB_MERGE_C R6, R24, R23, RZ ;  /* 0x000000171806723e */ /* 0x000fe200048060ff */
[C---:B------:R-:W-:Y:S01]  /*7a10*/  FMUL R34, R78.reuse, R41 ;  /* 0x000000294e227220 */ /* 0x040fe20000400000 */
[C---:B------:R-:W-:Y:S01]  /*7a20*/  FMUL R41, R78.reuse, R48 ;  /* 0x000000304e297220 */ /* 0x040fe20000400000 */
[----:B------:R-:W-:Y:S01]  /*7a30*/  FMUL R28, R78, R35 ;  /* 0x000000234e1c7220 */ /* 0x000fe20000400000 */
[----:B------:R-:W-:Y:S01]  /*7a40*/  F2FP.F16.E5M2.UNPACK_B R161, R161.H1 ;  /* 0x000000a1ffa1723e */ /* 0x000fe200030004ff */
[--C-:B------:R-:W-:Y:S01]  /*7a50*/  HADD2.F32 R112, -RZ, R156.reuse.H0_H0 ;  /* 0x2000009cff707230 */ /* 0x100fe20000004100 */
[----:B------:R-:W-:Y:S01]  /*7a60*/  F2FP.SATFINITE.E5M2.F32.PACK_AB_MERGE_C R6, R22, R21, R6 ;  /* 0x000000151606723e */ /* 0x000fe20004806006 */
[C---:B------:R-:W-:Y:S01]  /*7a70*/  FFMA R28, R81.reuse, R111, R28 ;  /* 0x0000006f511c7223 */ /* 0x040fe2000000001c */
[C---:B------:R-:W-:Y:S01]  /*7a80*/  FFMA R29, R81.reuse, R110, R29 ;  /* 0x0000006e511d7223 */ /* 0x040fe2000000001d */
[C---:B------:R-:W-:Y:S01]  /*7a90*/  FFMA R30, R81.reuse, R113, R30 ;  /* 0x00000071511e7223 */ /* 0x040fe2000000001e */
[----:B------:R-:W-:Y:S02]  /*7aa0*/  HADD2.F32 R115, -RZ, R156.H1_H1 ;  /* 0x3000009cff737230 */ /* 0x000fe40000004100 */
[C---:B------:R-:W-:Y:S01]  /*7ab0*/  FMUL R31, R78.reuse, R38 ;  /* 0x000000264e1f7220 */ /* 0x040fe20000400000 */
[----:B------:R-:W-:Y:S01]  /*7ac0*/  F2FP.F16.E5M2.UNPACK_B R162, R162.H1 ;  /* 0x000000a2ffa2723e */ /* 0x000fe200030004ff */
[C---:B------:R-:W-:Y:S01]  /*7ad0*/  FMUL R38, R78.reuse, R45 ;  /* 0x0000002d4e267220 */ /* 0x040fe20000400000 */
[C---:B------:R-:W-:Y:S01]  /*7ae0*/  FMUL R45, R78.reuse, R52 ;  /* 0x000000344e2d7220 */ /* 0x040fe20000400000 */
[----:B------:R-:W-:Y:S01]  /*7af0*/  F2FP.F16.E5M2.UNPACK_B R163, R163.H1 ;  /* 0x000000a3ffa3723e */ /* 0x000fe200030004ff */
[----:B------:R-:W-:Y:S01]  /*7b00*/  FFMA R31, R81, R112, R31 ;  /* 0x00000070511f7223 */ /* 0x000fe2000000001f */
[----:B------:R-:W-:Y:S01]  /*7b10*/  FMUL R52, R78, R59 ;  /* 0x0000003b4e347220 */ /* 0x000fe20000400000 */
[----:B------:R-:W-:Y:S01]  /*7b20*/  IADD3 R76, PT, PT, R76, 0x1, RZ ;  /* 0x000000014c4c7810 */ /* 0x000fe20007ffe0ff */
[C---:B------:R-:W-:Y:S01]  /*7b30*/  FMUL R59, R78.reuse, R66 ;  /* 0x000000424e3b7220 */ /* 0x040fe20000400000 */
[----:B------:R-:W-:Y:S01]  /*7b40*/  F2FP.SATFINITE.E5M2.F32.PACK_AB_MERGE_C R66, R13, R12, R14 ;  /* 0x0000000c0d42723e */ /* 0x000fe2000480600e */
[C---:B------:R-:W-:Y:S01]  /*7b50*/  FMUL R32, R78.reuse, R39 ;  /* 0x000000274e207220 */ /* 0x040fe20000400000 */
[--C-:B------:R-:W-:Y:S02]  /*7b60*/  HADD2.F32 R116, -RZ, R157.reuse.H0_H0 ;  /* 0x2000009dff747230 */ /* 0x100fe40000004100 */
[C---:B------:R-:W-:Y:S01]  /*7b70*/  FMUL R35, R78.reuse, R42 ;  /* 0x0000002a4e237220 */ /* 0x040fe20000400000 */
[----:B------:R-:W-:Y:S02]  /*7b80*/  HADD2.F32 R119, -RZ, R157.H1_H1 ;  /* 0x3000009dff777230 */ /* 0x000fe40000004100 */
[C---:B------:R-:W-:Y:S01]  /*7b90*/  FFMA R32, R81.reuse, R115, R32 ;  /* 0x0000007351207223 */ /* 0x040fe20000000020 */
[----:B------:R-:W-:Y:S01]  /*7ba0*/  FMUL R36, R78, R43 ;  /* 0x0000002b4e247220 */ /* 0x000fe20000400000 */
[C---:B------:R-:W-:Y:S01]  /*7bb0*/  FFMA R33, R81.reuse, R114, R33 ;  /* 0x0000007251217223 */ /* 0x040fe20000000021 */
[C---:B------:R-:W-:Y:S01]  /*7bc0*/  FFMA R34, R81.reuse, R117, R34 ;  /* 0x0000007551227223 */ /* 0x040fe20000000022 */
[--C-:B------:R-:W-:Y:S01]  /*7bd0*/  HADD2.F32 R120, -RZ, R158.reuse.H0_H0 ;  /* 0x2000009eff787230 */ /* 0x100fe20000004100 */
[----:B------:R-:W-:Y:S01]  /*7be0*/  F2FP.SATFINITE.E5M2.F32.PACK_AB_MERGE_C R32, R32, R31, RZ ;  /* 0x0000001f2020723e */ /* 0x000fe200048060ff */
[C---:B------:R-:W-:Y:S01]  /*7bf0*/  FFMA R35, R81.reuse, R116, R35 ;  /* 0x0000007451237223 */ /* 0x040fe20000000023 */
[----:B------:R-:W-:Y:S02]  /*7c00*/  HADD2.F32 R123, -RZ, R158.H1_H1 ;  /* 0x3000009eff7b7230 */ /* 0x000fe40000004100 */
[----:B------:R-:W-:Y:S01]  /*7c10*/  FMUL R39, R78, R46 ;  /* 0x0000002e4e277220 */ /* 0x000fe20000400000 */
[----:B------:R-:W-:Y:S01]  /*7c20*/  F2FP.SATFINITE.E5M2.F32.PACK_AB_MERGE_C R32, R30, R29, R32 ;  /* 0x0000001d1e20723e */ /* 0x000fe20004806020 */
[C---:B------:R-:W-:Y:S01]  /*7c30*/  FFMA R36, R81.reuse, R119, R36 ;  /* 0x0000007751247223 */ /* 0x040fe20000000024 */
[C---:B------:R-:W-:Y:S01]  /*7c40*/  FMUL R40, R78.reuse, R47 ;  /* 0x0000002f4e287220 */ /* 0x040fe20000400000 */
[C---:B------:R-:W-:Y:S01]  /*7c50*/  FFMA R37, R81.reuse, R118, R37 ;  /* 0x0000007651257223 */ /* 0x040fe20000000025 */
[C---:B------:R-:W-:Y:S01]  /*7c60*/  FFMA R38, R81.reuse, R121, R38 ;  /* 0x0000007951267223 */ /* 0x040fe20000000026 */
[C---:B------:R-:W-:Y:S01]  /*7c70*/  FMUL R42, R78.reuse, R49 ;  /* 0x000000314e2a7220 */ /* 0x040fe20000400000 */
[--C-:B------:R-:W-:Y:S02]  /*7c80*/  HADD2.F32 R124, -RZ, R159.reuse.H0_H0 ;  /* 0x2000009fff7c7230 */ /* 0x100fe40000004100 */
[C---:B------:R-:W-:Y:S01]  /*7c90*/  FFMA R39, R81.reuse, R120, R39 ;  /* 0x0000007851277223 */ /* 0x040fe20000000027 */
[----:B------:R-:W-:Y:S02]  /*7ca0*/  HADD2.F32 R127, -RZ, R159.H1_H1 ;  /* 0x3000009fff7f7230 */ /* 0x000fe40000004100 */
[C---:B------:R-:W-:Y:S01]  /*7cb0*/  FMUL R43, R78.reuse, R50 ;  /* 0x000000324e2b7220 */ /* 0x040fe20000400000 */
[C---:B------:R-:W-:Y:S01]  /*7cc0*/  FFMA R40, R81.reuse, R123, R40 ;  /* 0x0000007b51287223 */ /* 0x040fe20000000028 */
[C---:B------:R-:W-:Y:S01]  /*7cd0*/  FMUL R44, R78.reuse, R51 ;  /* 0x000000334e2c7220 */ /* 0x040fe20000400000 */
[C---:B------:R-:W-:Y:S01]  /*7ce0*/  FFMA R41, R81.reuse, R122, R41 ;  /* 0x0000007a51297223 */ /* 0x040fe20000000029 */
[C---:B------:R-:W-:Y:S01]  /*7cf0*/  FMUL R50, R78.reuse, R57 ;  /* 0x000000394e327220 */ /* 0x040fe20000400000 */
[C---:B------:R-:W-:Y:S01]  /*7d00*/  FMUL R57, R78.reuse, R64 ;  /* 0x000000404e397220 */ /* 0x040fe20000400000 */
[----:B------:R-:W-:Y:S01]  /*7d10*/  FFMA R42, R81, R125, R42 ;  /* 0x0000007d512a7223 */ /* 0x000fe2000000002a */
[C---:B------:R-:W-:Y:S01]  /*7d20*/  FMUL R46, R78.reuse, R53 ;  /* 0x000000354e2e7220 */ /* 0x040fe20000400000 */
[--C-:B------:R-:W-:Y:S01]  /*7d30*/  HADD2.F32 R128, -RZ, R160.reuse.H0_H0 ;  /* 0x200000a0ff807230 */ /* 0x100fe20000004100 */
[----:B------:R-:W-:Y:S01]  /*7d40*/  F2FP.SATFINITE.E5M2.F32.PACK_AB_MERGE_C R64, R5, R4, R86 ;  /* 0x000000040540723e */ /* 0x000fe20004806056 */
[C---:B------:R-:W-:Y:S01]  /*7d50*/  FMUL R51, R78.reuse, R58 ;  /* 0x0000003a4e337220 */ /* 0x040fe20000400000 */
[C---:B------:R-:W-:Y:S01]  /*7d60*/  FMUL R53, R78.reuse, R60 ;  /* 0x0000003c4e357220 */ /* 0x040fe20000400000 */
[C---:B------:R-:W-:Y:S01]  /*7d70*/  FFMA R43, R81.reuse, R124, R43 ;  /* 0x0000007c512b7223 */ /* 0x040fe2000000002b */
[----:B------:R-:W-:Y:S02]  /*7d80*/  HADD2.F32 R131, -RZ, R160.H1_H1 ;  /* 0x300000a0ff837230 */ /* 0x000fe40000004100 */
[C---:B------:R-:W-:Y:S01]  /*7d90*/  FMUL R47, R78.reuse, R54 ;  /* 0x000000364e2f7220 */ /* 0x040fe20000400000 */
[C---:B------:R-:W-:Y:S01]  /*7da0*/  FMUL R58, R78.reuse, R65 ;  /* 0x000000414e3a7220 */ /* 0x040fe20000400000 */
[----:B------:R-:W-:Y:S01]  /*7db0*/  FMUL R60, R78, R67 ;  /* 0x000000434e3c7220 */ /* 0x000fe20000400000 */
[----:B------:R-:W-:Y:S01]  /*7dc0*/  F2FP.SATFINITE.E5M2.F32.PACK_AB_MERGE_C R5, R20, R11, RZ ;  /* 0x0000000b1405723e */ /* 0x000fe200048060ff */
[----:B------:R-:W-:Y:S01]  /*7dd0*/  FFMA R44, R81, R127, R44 ;  /* 0x0000007f512c7223 */ /* 0x000fe2000000002c */
[C---:B------:R-:W-:Y:S01]  /*7de0*/  FMUL R48, R78.reuse, R55 ;  /* 0x000000374e307220 */ /* 0x040fe20000400000 */
[----:B------:R-:W-:Y:S01]  /*7df0*/  F2FP.SATFINITE.E5M2.F32.PACK_AB_MERGE_C R65, R9, R8, R138 ;  /* 0x000000080941723e */ /* 0x000fe2000480608a */
[----:B------:R-:W-:Y:S01]  /*7e00*/  FFMA R45, R81, R126, R45 ;  /* 0x0000007e512d7223 */ /* 0x000fe2000000002d */
[----:B------:R-:W-:Y:S01]  /*7e10*/  F2FP.SATFINITE.E5M2.F32.PACK_AB_MERGE_C R67, R17, R16, R18 ;  /* 0x000000101143723e */ /* 0x000fe20004806012 */
[----:B------:R-:W-:Y:S01]  /*7e20*/  FMUL R49, R78, R56 ;  /* 0x000000384e317220 */ /* 0x000fe20000400000 */
[C---:B------:R-:W-:Y:S01]  /*7e30*/  FFMA R46, R81.reuse, R129, R46 ;  /* 0x00000081512e7223 */ /* 0x040fe2000000002e */
[--C-:B------:R-:W-:Y:S02]  /*7e40*/  HADD2.F32 R132, -RZ, R161.reuse.H0_H0 ;  /* 0x200000a1ff847230 */ /* 0x100fe40000004100 */
[C---:B------:R-:W-:Y:S01]  /*7e50*/  FFMA R47, R81.reuse, R128, R47 ;  /* 0x00000080512f7223 */ /* 0x040fe2000000002f */
[----:B------:R1:W-:Y:S01]  /*7e60*/  STS.128 [R172+UR49+0x6200], R64 ;  /* 0x00620040ac007988 */ /* 0x0003e20008000c31 */
[----:B------:R-:W-:Y:S01]  /*7e70*/  HADD2.F32 R135, -RZ, R161.H1_H1 ;  /* 0x300000a1ff877230 */ /* 0x000fe20000004100 */
[----:B------:R-:W-:Y:S01]  /*7e80*/  F2FP.SATFINITE.E5M2.F32.PACK_AB_MERGE_C R5, R10, R7, R5 ;  /* 0x000000070a05723e */ /* 0x000fe20004806005 */
[C---:B------:R-:W-:Y:S01]  /*7e90*/  FFMA R48, R81.reuse, R131, R48 ;  /* 0x0000008351307223 */ /* 0x040fe20000000030 */
[----:B------:R-:W-:Y:S01]  /*7ea0*/  F2FP.SATFINITE.E5M2.F32.PACK_AB_MERGE_C R7, R28, R27, RZ ;  /* 0x0000001b1c07723e */ /* 0x000fe200048060ff */
        /* <DEDUP_REMOVED lines=8> */
[----:B------:R-:W-:Y:S01]  /*7f30*/  FMUL R56, R78, R63 ;  /* 0x0000003f4e387220 */ /* 0x000fe20000400000 */
[----:B------:R-:W-:Y:S01]  /*7f40*/  F2FP.SATFINITE.E5M2.F32.PACK_AB_MERGE_C R4, R2, R0, R3 ;  /* 0x000000000204723e */ /* 0x000fe20004806003 */
[C---:B------:R-:W-:Y:S01]  /*7f50*/  FFMA R53, R81.reuse, R134, R53 ;  /* 0x0000008651357223 */ /* 0x040fe20000000035 */
[----:B------:R-:W-:Y:S01]  /*7f60*/  F2FP.SATFINITE.E5M2.F32.PACK_AB_MERGE_C R7, R26, R25, R7 ;  /* 0x000000191a07723e */ /* 0x000fe20004806007 */
[C---:B------:R-:W-:Y:S01]  /*7f70*/  FFMA R54, R81.reuse, R137, R54 ;  /* 0x0000008951367223 */ /* 0x040fe20000000036 */
[--C-:B------:R-:W-:Y:S02]  /*7f80*/  HADD2.F32 R84, -RZ, R163.reuse.H0_H0 ;  /* 0x200000a3ff547230 */ /* 0x100fe40000004100 */
[C---:B------:R-:W-:Y:S01]  /*7f90*/  FFMA R55, R81.reuse, R136, R55 ;  /* 0x0000008851377223 */ /* 0x040fe20000000037 */
[----:B------:R-:W-:Y:S01]  /*7fa0*/  HADD2.F32 R85, -RZ, R163.H1_H1 ;  /* 0x300000a3ff557230 */ /* 0x000fe20000004100 */
[----:B------:R1:W-:Y:S01]  /*7fb0*/  STS.128 [R204+0x6010], R4 ;  /* 0x00601004cc007388 */ /* 0x0003e20000000c00 */
[----:B------:R-:W-:Y:S01]  /*7fc0*/  F2FP.SATFINITE.E5M2.F32.PACK_AB_MERGE_C R35, R36, R35, RZ ;  /* 0x000000232423723e */ /* 0x000fe200048060ff */
[C---:B------:R-:W-:Y:S01]  /*7fd0*/  FFMA R56, R81.reuse, R139, R56 ;  /* 0x0000008b51387223 */ /* 0x040fe20000000038 */
[----:B------:R-:W-:Y:S01]  /*7fe0*/  F2FP.SATFINITE.E5M2.F32.PACK_AB_MERGE_C R39, R40, R39, RZ ;  /* 0x000000272827723e */ /* 0x000fe200048060ff */
[C---:B------:R-:W-:Y:S01]  /*7ff0*/  FFMA R57, R81.reuse, R82, R57 ;  /* 0x0000005251397223 */ /* 0x040fe20000000039 */
[----:B------:R-:W-:Y:S01]  /*8000*/  F2FP.SATFINITE.E5M2.F32.PACK_AB_MERGE_C R43, R44, R43, RZ ;  /* 0x0000002b2c2b723e */ /* 0x000fe200048060ff */
[C---:B------:R-:W-:Y:S01]  /*8010*/  FFMA R58, R81.reuse, R83, R58 ;  /* 0x00000053513a7223 */ /* 0x040fe2000000003a */
[C---:B------:R-:W-:Y:S01]  /*8020*/  FFMA R59, R81.reuse, R84, R59 ;  /* 0x00000054513b7223 */ /* 0x040fe2000000003b */
[----:B------:R-:W-:Y:S01]  /*8030*/  F2FP.SATFINITE.E5M2.F32.PACK_AB_MERGE_C R33, R34, R33, R35 ;  /* 0x000000212221723e */ /* 0x000fe20004806023 */
        /* <DEDUP_REMOVED lines=11> */
[----:B------:R-:W-:Y:S05]  /*80f0*/  F2FP.SATFINITE.E5M2.F32.PACK_AB_MERGE_C R51, R58, R57, R59 ;  /* 0x000000393a33723e */ /* 0x000fea000480603b */
        /* <DEDUP_REMOVED lines=9> */
[----:B------:R-:W-:Y:S02]  /*8190*/  UIADD3 UR8, UP0, UPT, UR52, 0x680, URZ ;  /* 0x0000068034087890 */ /* 0x000fe4000ff1e0ff */
[----:B------:R-:W-:Y:S02]  /*81a0*/  UIADD3 UR5, UPT, UPT, UR41, 0x40, URZ ;  /* 0x0000004029057890 */ /* 0x000fe4000fffe0ff */
[----:B------:R-:W-:Y:S02]  /*81b0*/  UIADD3 UR4, UPT, UPT, UR49, 0x6200, URZ ;  /* 0x0000620031047890 */ /* 0x000fe4000fffe0ff */
[----:B------:R-:W-:Y:S01]  /*81c0*/  UIADD3.X UR9, UPT, UPT, URZ, UR53, URZ, UP0, !UPT ;  /* 0x00000035ff097290 */ /* 0x000fe200087fe4ff */
[----:B------:R-:W-:Y:S01]  /*81d0*/  UMOV UR6, UR42 ;  /* 0x0000002a00067c82 */ /* 0x000fe20008000000 */
[----:B------:R-:W-:Y:S07]  /*81e0*/  UMOV UR7, UR36 ;  /* 0x0000002400077c82 */ /* 0x000fee0008000000 */
[----:B------:R2:W-:Y:S01]  /*81f0*/  UTMASTG.3D [UR4], [UR8] ;  /* 0x00000004080073b5 */ /* 0x0005e20008010000 */
[----:B------:R0:W-:Y:S01]  /*8200*/  UTMACMDFLUSH ;  /* 0x00000000000079b7 */ /* 0x0001e20000000000 */
[----:B--2---:R-:W-:Y:S04]  /*8210*/  DEPBAR.LE SB0, 0x1 ;  /* 0x000080400000791a */ /* 0x004fe80000000000 */
.L_x_107:
[----:B------:R-:W-:Y:S05]  /*8220*/  BSYNC.RECONVERGENT B0 ;  /* 0x0000000000007941 */ /* 0x000fea0003800200 */
.L_x_106:
[----:B------:R-:W-:Y:S01]  /*8230*/  BAR.SYNC.DEFER_BLOCKING 0x1, 0x80 ;  /* 0x0042000000007b1d */ /* 0x000fe20000010000 */
[----:B------:R-:W-:Y:S01]  /*8240*/  ISETP.NE.AND P2, PT, R194, RZ, PT ;  /* 0x000000ffc200720c */ /* 0x000fe20003f45270 */
[----:B------:R-:W-:Y:S01]  /*8250*/  IMAD.IADD R20, R75, 0x1, R147 ;  /* 0x000000014b147824 */ /* 0x000fe200078e0293 */
[----:B------:R-:W-:Y:S01]  /*8260*/  ISETP.NE.AND P0, PT, R195, 0x2, PT ;  /* 0x00000002c300780c */ /* 0x000fe20003f05270 */
[----:B------:R-:W-:Y:S01]  /*8270*/  IMAD.IADD R21, R77, 0x1, R170 ;  /* 0x000000014d157824 */ /* 0x000fe200078e02aa */
[----:B------:R-:W-:Y:S02]  /*8280*/  ISETP.NE.AND P1, PT, R76, 0x4, PT ;  /* 0x000000044c00780c */ /* 0x000fe40003f25270 */
[----:B------:R-:W-:Y:S02]  /*8290*/  SEL R3, RZ, 0x1, P0 ;  /* 0x00000001ff037807 */ /* 0x000fe40000000000 */
[----:B------:R-:W-:Y:S02]  /*82a0*/  SEL R0, RZ, 0x1, P1 ;  /* 0x00000001ff007807 */ /* 0x000fe40000800000 */
[----:B------:R-:W-:Y:S02]  /*82b0*/  LOP3.LUT R182, R182, R3, RZ, 0x3c, !PT ;  /* 0x00000003b6b67212 */ /* 0x000fe400078e3cff */
[----:B------:R-:W-:Y:S02]  /*82c0*/  LOP3.LUT R183, R183, R0, RZ, 0x3c, !PT ;  /* 0x00000000b7b77212 */ /* 0x000fe400078e3cff */
[----:B------:R-:W-:Y:S02]  /*82d0*/  @P2 R2UR UR36, R179 ;  /* 0x00000000b32422ca */ /* 0x000fe400000e0000 */
[----:B------:R-:W-:Y:S02]  /*82e0*/  SEL R195, R195, RZ, P0 ;  /* 0x000000ffc3c37207 */ /* 0x000fe40000000000 */
[----:B------:R-:W-:Y:S01]  /*82f0*/  SEL R76, R76, RZ, P1 ;  /* 0x000000ff4c4c7207 */ /* 0x000fe20000800000 */
[----:B------:R-:W-:Y:S10]  /*8300*/  @P2 BRA `(.L_x_108) ;  /* 0xffffffc400bc2947 */ /* 0x000ff4000383ffff */
[----:B------:R-:W-:Y:S05]  /*8310*/  EXIT ;  /* 0x000000000000794d */ /* 0x000fea0003800000 */
.L_x_19:
[----:B--2---:R2:W1:Y:S02]  /*8320*/  SYNCS.PHASECHK.TRANS64.TRYWAIT P0, [R3+URZ+0x110], R2 ;  /* 0x00011002030075a7 */ /* 0x00446400080011ff */
[----:B-1----:R-:W-:Y:S05]  /*8330*/  @!P0 NANOSLEEP.SYNCS 0x989680 ;  /* 0x009896800000895d */ /* 0x002fea0003900000 */
[----:B------:R-:W1:Y:S02]  /*8340*/  @!P0 SYNCS.PHASECHK.TRANS64 P0, [R3+URZ+0x110], R2 ;  /* 0x00011002030085a7 */ /* 0x000e6400080010ff */
[----:B-1----:R-:W-:Y:S05]  /*8350*/  @!P0 BRA `(.L_x_19) ;  /* 0xfffffffc00f08947 */ /* 0x002fea000383ffff */
[----:B------:R-:W-:Y:S05]  /*8360*/  BRA `(.L_x_109) ;  /* 0xffffff9000a47947 */ /* 0x000fea000383ffff */
.L_x_22:
[----:B-1----:R-:W-:-:S07]  /*8370*/  MOV R2, UR33 ;  /* 0x0000002100027c02 */ /* 0x002fce0008000f00 */
.L_x_110:
[----:B-1----:R1:W2:Y:S02]  /*8380*/  SYNCS.PHASECHK.TRANS64.TRYWAIT P0, [R2+URZ+0x38], R5 ;  /* 0x00003805020075a7 */ /* 0x0022a400080011ff */
[----:B--2---:R-:W-:Y:S05]  /*8390*/  @!P0 NANOSLEEP.SYNCS 0x989680 ;  /* 0x009896800000895d */ /* 0x004fea0003900000 */
[----:B------:R-:W2:Y:S02]  /*83a0*/  @!P0 SYNCS.PHASECHK.TRANS64 P0, [R2+URZ+0x38], R5 ;  /* 0x00003805020085a7 */ /* 0x000ea400080010ff */
[----:B--2---:R-:W-:Y:S05]  /*83b0*/  @!P0 BRA `(.L_x_110) ;  /* 0xfffffffc00f08947 */ /* 0x004fea000383ffff */
[----:B------:R-:W-:Y:S05]  /*83c0*/  BRA `(.L_x_21) ;  /* 0xffffff9000f47947 */ /* 0x000fea000383ffff */
.L_x_28:
[----:B-1----:R-:W-:-:S07]  /*83d0*/  MOV R2, UR17 ;  /* 0x0000001100027c02 */ /* 0x002fce0008000f00 */
.L_x_111:
[----:B-1----:R1:W2:Y:S02]  /*83e0*/  SYNCS.PHASECHK.TRANS64.TRYWAIT P0, [R2+URZ+0x38], R5 ;  /* 0x00003805020075a7 */ /* 0x0022a400080011ff */
[----:B--2---:R-:W-:Y:S05]  /*83f0*/  @!P0 NANOSLEEP.SYNCS 0x989680 ;  /* 0x009896800000895d */ /* 0x004fea0003900000 */
[----:B------:R-:W2:Y:S02]  /*8400*/  @!P0 SYNCS.PHASECHK.TRANS64 P0, [R2+URZ+0x38], R5 ;  /* 0x00003805020085a7 */ /* 0x000ea400080010ff */
[----:B--2---:R-:W-:Y:S05]  /*8410*/  @!P0 BRA `(.L_x_111) ;  /* 0xfffffffc00f08947 */ /* 0x004fea000383ffff */
[----:B------:R-:W-:Y:S05]  /*8420*/  BRA `(.L_x_27) ;  /* 0xffffff9400987947 */ /* 0x000fea000383ffff */
.L_x_32:
[----:B-1----:R1:W2:Y:S02]  /*8430*/  SYNCS.PHASECHK.TRANS64.TRYWAIT P0, [R2+URZ+0xa0], R3 ;  /* 0x0000a003020075a7 */ /* 0x0022a400080011ff */
[----:B--2---:R-:W-:Y:S05]  /*8440*/  @!P0 NANOSLEEP.SYNCS 0x989680 ;  /* 0x009896800000895d */ /* 0x004fea0003900000 */
[----:B------:R-:W2:Y:S02]  /*8450*/  @!P0 SYNCS.PHASECHK.TRANS64 P0, [R2+URZ+0xa0], R3 ;  /* 0x0000a003020085a7 */ /* 0x000ea400080010ff */
[----:B--2---:R-:W-:Y:S05]  /*8460*/  @!P0 BRA `(.L_x_32) ;  /* 0xfffffffc00f08947 */ /* 0x004fea000383ffff */
[----:B------:R-:W-:Y:S05]  /*8470*/  BRA `(.L_x_112) ;  /* 0xffffff9800247947 */ /* 0x000fea000383ffff */
.L_x_36:
[----:B----4-:R-:W-:-:S07]  /*8480*/  MOV R0, UR5 ;  /* 0x0000000500007c02 */ /* 0x010fce0008000f00 */
.L_x_113:
[----:B-1----:R1:W2:Y:S02]  /*8490*/  SYNCS.PHASECHK.TRANS64.TRYWAIT P0, [R0+URZ], R3 ;  /* 0x00000003000075a7 */ /* 0x0022a400080011ff */
[----:B--2---:R-:W-:Y:S05]  /*84a0*/  @!P0 NANOSLEEP.SYNCS 0x989680 ;  /* 0x009896800000895d */ /* 0x004fea0003900000 */
[----:B------:R-:W2:Y:S02]  /*84b0*/  @!P0 SYNCS.PHASECHK.TRANS64 P0, [R0+URZ], R3 ;  /* 0x00000003000085a7 */ /* 0x000ea400080010ff */
[----:B--2---:R-:W-:Y:S05]  /*84c0*/  @!P0 BRA `(.L_x_113) ;  /* 0xfffffffc00f08947 */ /* 0x004fea000383ffff */
[----:B------:R-:W-:Y:S05]  /*84d0*/  BRA `(.L_x_114) ;  /* 0xffffff9c00947947 */ /* 0x000fea000383ffff */
.L_x_37:
[----:B----4-:R-:W-:-:S07]  /*84e0*/  MOV R0, UR5 ;  /* 0x0000000500007c02 */ /* 0x010fce0008000f00 */
.L_x_115:
[----:B-1----:R1:W2:Y:S02]  /*84f0*/  SYNCS.PHASECHK.TRANS64.TRYWAIT P0, [R0+URZ], R3 ;  /* 0x00000003000075a7 */ /* 0x0022a400080011ff */
[----:B--2---:R-:W-:Y:S05]  /*8500*/  @!P0 NANOSLEEP.SYNCS 0x989680 ;  /* 0x009896800000895d */ /* 0x004fea0003900000 */
[----:B------:R-:W2:Y:S02]  /*8510*/  @!P0 SYNCS.PHASECHK.TRANS64 P0, [R0+URZ], R3 ;  /* 0x00000003000085a7 */ /* 0x000ea400080010ff */
[----:B--2---:R-:W-:Y:S05]  /*8520*/  @!P0 BRA `(.L_x_115) ;  /* 0xfffffffc00f08947 */ /* 0x004fea000383ffff */
[----:B------:R-:W-:Y:S05]  /*8530*/  BRA `(.L_x_116) ;  /* 0xffffff9c00a07947 */ /* 0x000fea000383ffff */
.L_x_38:
[----:B----4-:R-:W-:-:S07]  /*8540*/  MOV R0, UR5 ;  /* 0x0000000500007c02 */ /* 0x010fce0008000f00 */
.L_x_117:
[----:B-1----:R1:W2:Y:S02]  /*8550*/  SYNCS.PHASECHK.TRANS64.TRYWAIT P0, [R0+URZ], R3 ;  /* 0x00000003000075a7 */ /* 0x0022a400080011ff */
[----:B--2---:R-:W-:Y:S05]  /*8560*/  @!P0 NANOSLEEP.SYNCS 0x989680 ;  /* 0x009896800000895d */ /* 0x004fea0003900000 */
[----:B------:R-:W2:Y:S02]  /*8570*/  @!P0 SYNCS.PHASECHK.TRANS64 P0, [R0+URZ], R3 ;  /* 0x00000003000085a7 */ /* 0x000ea400080010ff */
[----:B--2---:R-:W-:Y:S05]  /*8580*/  @!P0 BRA `(.L_x_117) ;  /* 0xfffffffc00f08947 */ /* 0x004fea000383ffff */
[----:B------:R-:W-:Y:S05]  /*8590*/  BRA `(.L_x_118) ;  /* 0xffffff9c00ac7947 */ /* 0x000fea000383ffff */
.L_x_39:
[----:B----4-:R-:W-:-:S07]  /*85a0*/  MOV R0, UR5 ;  /* 0x0000000500007c02 */ /* 0x010fce0008000f00 */
.L_x_119:
[----:B-1----:R1:W2:Y:S02]  /*85b0*/  SYNCS.PHASECHK.TRANS64.TRYWAIT P0, [R0+URZ], R3 ;  /* 0x00000003000075a7 */ /* 0x0022a400080011ff */
[----:B--2---:R-:W-:Y:S05]  /*85c0*/  @!P0 NANOSLEEP.SYNCS 0x989680 ;  /* 0x009896800000895d */ /* 0x004fea0003900000 */
[----:B------:R-:W2:Y:S02]  /*85d0*/  @!P0 SYNCS.PHASECHK.TRANS64 P0, [R0+URZ], R3 ;  /* 0x00000003000085a7 */ /* 0x000ea400080010ff */
[----:B--2---:R-:W-:Y:S05]  /*85e0*/  @!P0 BRA `(.L_x_119) ;  /* 0xfffffffc00f08947 */ /* 0x004fea000383ffff */
[----:B------:R-:W-:Y:S05]  /*85f0*/  BRA `(.L_x_120) ;  /* 0xffffff9c00b87947 */ /* 0x000fea000383ffff */
.L_x_40:
[----:B----4-:R-:W-:-:S07]  /*8600*/  MOV R0, UR5 ;  /* 0x0000000500007c02 */ /* 0x010fce0008000f00 */
.L_x_121:
[----:B-1----:R1:W2:Y:S02]  /*8610*/  SYNCS.PHASECHK.TRANS64.TRYWAIT P0, [R0+URZ], R3 ;  /* 0x00000003000075a7 */ /* 0x0022a400080011ff */
[----:B--2---:R-:W-:Y:S05]  /*8620*/  @!P0 NANOSLEEP.SYNCS 0x989680 ;  /* 0x009896800000895d */ /* 0x004fea0003900000 */
[----:B------:R-:W2:Y:S02]  /*8630*/  @!P0 SYNCS.PHASECHK.TRANS64 P0, [R0+URZ], R3 ;  /* 0x00000003000085a7 */ /* 0x000ea400080010ff */
[----:B--2---:R-:W-:Y:S05]  /*8640*/  @!P0 BRA `(.L_x_121) ;  /* 0xfffffffc00f08947 */ /* 0x004fea000383ffff */
[----:B------:R-:W-:Y:S05]  /*8650*/  BRA `(.L_x_122) ;  /* 0xffffff9c00c47947 */ /* 0x000fea000383ffff */
.L_x_41:
[----:B----4-:R-:W-:-:S07]  /*8660*/  MOV R0, UR5 ;  /* 0x0000000500007c02 */ /* 0x010fce0008000f00 */
.L_x_123:
[----:B-1----:R1:W2:Y:S02]  /*8670*/  SYNCS.PHASECHK.TRANS64.TRYWAIT P0, [R0+URZ], R3 ;  /* 0x00000003000075a7 */ /* 0x0022a400080011ff */
[----:B--2---:R-:W-:Y:S05]  /*8680*/  @!P0 NANOSLEEP.SYNCS 0x989680 ;  /* 0x009896800000895d */ /* 0x004fea0003900000 */
[----:B------:R-:W2:Y:S02]  /*8690*/  @!P0 SYNCS.PHASECHK.TRANS64 P0, [R0+URZ], R3 ;  /* 0x00000003000085a7 */ /* 0x000ea400080010ff */
[----:B--2---:R-:W-:Y:S05]  /*86a0*/  @!P0 BRA `(.L_x_123) ;  /* 0xfffffffc00f08947 */ /* 0x004fea000383ffff */
[----:B------:R-:W-:Y:S05]  /*86b0*/  BRA `(.L_x_124) ;  /* 0xffffff9c00d07947 */ /* 0x000fea000383ffff */
.L_x_44:
[----:B-1----:R1:W2:Y:S02]  /*86c0*/  SYNCS.PHASECHK.TRANS64.TRYWAIT P0, [R0+URZ+0x100], R5 ;  /* 0x00010005000075a7 */ /* 0x0022a400080011ff */
[----:B--2---:R-:W-:Y:S05]  /*86d0*/  @!P0 NANOSLEEP.SYNCS 0x989680 ;  /* 0x009896800000895d */ /* 0x004fea0003900000 */
[----:B------:R-:W2:Y:S02]  /*86e0*/  @!P0 SYNCS.PHASECHK.TRANS64 P0, [R0+URZ+0x100], R5 ;  /* 0x00010005000085a7 */ /* 0x000ea400080010ff */
[----:B--2---:R-:W-:Y:S05]  /*86f0*/  @!P0 BRA `(.L_x_44) ;  /* 0xfffffffc00f08947 */ /* 0x004fea000383ffff */
[----:B------:R-:W-:Y:S05]  /*8700*/  BRA `(.L_x_125) ;  /* 0xffffffa0002c7947 */ /* 0x000fea000383ffff */
.L_x_45:
[----:B------:R-:W-:-:S07]  /*8710*/  MOV R0, UR5 ;  /* 0x0000000500007c02 */ /* 0x000fce0008000f00 */
.L_x_126:
[----:B-1----:R1:W2:Y:S02]  /*8720*/  SYNCS.PHASECHK.TRANS64.TRYWAIT P0, [R0+URZ+0xb0], R5 ;  /* 0x0000b005000075a7 */ /* 0x0022a400080011ff */
[----:B--2---:R-:W-:Y:S05]  /*8730*/  @!P0 NANOSLEEP.SYNCS 0x989680 ;  /* 0x009896800000895d */ /* 0x004fea0003900000 */
[----:B------:R-:W2:Y:S02]  /*8740*/  @!P0 SYNCS.PHASECHK.TRANS64 P0, [R0+URZ+0xb0], R5 ;  /* 0x0000b005000085a7 */ /* 0x000ea400080010ff */
[----:B--2---:R-:W-:Y:S05]  /*8750*/  @!P0 BRA `(.L_x_126) ;  /* 0xfffffffc00f08947 */ /* 0x004fea000383ffff */
[----:B------:R-:W-:Y:S05]  /*8760*/  BRA `(.L_x_127) ;  /* 0xffffffa0003c7947 */ /* 0x000fea000383ffff */
.L_x_46:
[----:B-1----:R1:W2:Y:S02]  /*8770*/  SYNCS.PHASECHK.TRANS64.TRYWAIT P1, [R0+URZ+0xa0], R5 ;  /* 0x0000a005000075a7 */ /* 0x0022a400080211ff */
[----:B--2---:R-:W-:Y:S05]  /*8780*/  @!P1 NANOSLEEP.SYNCS 0x989680 ;  /* 0x009896800000995d */ /* 0x004fea0003900000 */
[----:B------:R-:W2:Y:S02]  /*8790*/  @!P1 SYNCS.PHASECHK.TRANS64 P1, [R0+URZ+0xa0], R5 ;  /* 0x0000a005000095a7 */ /* 0x000ea400080210ff */
[----:B--2---:R-:W-:Y:S05]  /*87a0*/  @!P1 BRA `(.L_x_46) ;  /* 0xfffffffc00f09947 */ /* 0x004fea000383ffff */
[----:B------:R-:W-:Y:S05]  /*87b0*/  BRA `(.L_x_128) ;  /* 0xffffffa0006c7947 */ /* 0x000fea000383ffff */
.L_x_49:
[----:B------:R-:W-:-:S07]  /*87c0*/  MOV R0, UR5 ;  /* 0x0000000500007c02 */ /* 0x000fce0008000f00 */
.L_x_129:
[----:B-1----:R1:W2:Y:S02]  /*87d0*/  SYNCS.PHASECHK.TRANS64.TRYWAIT P0, [R0+URZ+0xb0], R3 ;  /* 0x0000b003000075a7 */ /* 0x0022a400080011ff */
[----:B--2---:R-:W-:Y:S05]  /*87e0*/  @!P0 NANOSLEEP.SYNCS 0x989680 ;  /* 0x009896800000895d */ /* 0x004fea0003900000 */
[----:B------:R-:W2:Y:S02]  /*87f0*/  @!P0 SYNCS.PHASECHK.TRANS64 P0, [R0+URZ+0xb0], R3 ;  /* 0x0000b003000085a7 */ /* 0x000ea400080010ff */
[----:B--2---:R-:W-:Y:S05]  /*8800*/  @!P0 BRA `(.L_x_129) ;  /* 0xfffffffc00f08947 */ /* 0x004fea000383ffff */
[----:B------:R-:W-:Y:S05]  /*8810*/  BRA `(.L_x_48) ;  /* 0xffffffa000c07947 */ /* 0x000fea000383ffff */
.L_x_56:
[----:B-1----:R1:W2:Y:S02]  /*8820*/  SYNCS.PHASECHK.TRANS64.TRYWAIT P1, [R0+URZ+0xa0], R5 ;  /* 0x0000a005000075a7 */ /* 0x0022a400080211ff */
[----:B--2---:R-:W-:Y:S05]  /*8830*/  @!P1 NANOSLEEP.SYNCS 0x989680 ;  /* 0x009896800000995d */ /* 0x004fea0003900000 */
[----:B------:R-:W2:Y:S02]  /*8840*/  @!P1 SYNCS.PHASECHK.TRANS64 P1, [R0+URZ+0xa0], R5 ;  /* 0x0000a005000095a7 */ /* 0x000ea400080210ff */
[----:B--2---:R-:W-:Y:S05]  /*8850*/  @!P1 BRA `(.L_x_56) ;  /* 0xfffffffc00f09947 */ /* 0x004fea000383ffff */
[----:B------:R-:W-:Y:S05]  /*8860*/  BRA `(.L_x_130) ;  /* 0xffffffa800207947 */ /* 0x000fea000383ffff */
.L_x_57:
[----:B------:R-:W-:-:S07]  /*8870*/  MOV R3, UR8 ;  /* 0x0000000800037c02 */ /* 0x000fce0008000f00 */
.L_x_131:
[----:B-1----:R1:W2:Y:S02]  /*8880*/  SYNCS.PHASECHK.TRANS64.TRYWAIT P0, [R3+URZ+0xe0], R0 ;  /* 0x0000e000030075a7 */ /* 0x0022a400080011ff */
[----:B--2---:R-:W-:Y:S05]  /*8890*/  @!P0 NANOSLEEP.SYNCS 0x989680 ;  /* 0x009896800000895d */ /* 0x004fea0003900000 */
[----:B------:R-:W2:Y:S02]  /*88a0*/  @!P0 SYNCS.PHASECHK.TRANS64 P0, [R3+URZ+0xe0], R0 ;  /* 0x0000e000030085a7 */ /* 0x000ea400080010ff */
[----:B--2---:R-:W-:Y:S05]  /*88b0*/  @!P0 BRA `(.L_x_131) ;  /* 0xfffffffc00f08947 */ /* 0x004fea000383ffff */
[----:B------:R-:W-:Y:S05]  /*88c0*/  BRA `(.L_x_132) ;  /* 0xffffffa800587947 */ /* 0x000fea000383ffff */
.L_x_60:
[----:B------:R-:W-:Y:S07]  /*88d0*/  MOV R0, UR7 ;  /* 0x0000000700007c02 */ /* 0x000fee0008000f00 */
.L_x_133:
[----:B-1----:R1:W2:Y:S02]  /*88e0*/  SYNCS.PHASECHK.TRANS64.TRYWAIT P0, [R0+URZ], R3 ;  /* 0x00000003000075a7 */ /* 0x0022a400080011ff */
[----:B--2---:R-:W-:Y:S05]  /*88f0*/  @!P0 NANOSLEEP.SYNCS 0x989680 ;  /* 0x009896800000895d */ /* 0x004fea0003900000 */
[----:B------:R-:W2:Y:S02]  /*8900*/  @!P0 SYNCS.PHASECHK.TRANS64 P0, [R0+URZ], R3 ;  /* 0x00000003000085a7 */ /* 0x000ea400080010ff */
[----:B--2---:R-:W-:Y:S05]  /*8910*/  @!P0 BRA `(.L_x_133) ;  /* 0xfffffffc00f08947 */ /* 0x004fea000383ffff */
[----:B------:R-:W-:Y:S05]  /*8920*/  BRA `(.L_x_59) ;  /* 0xffffffa800747947 */ /* 0x000fea000383ffff */
.L_x_63:
[----:B------:R-:W-:-:S07]  /*8930*/  MOV R0, UR5 ;  /* 0x0000000500007c02 */ /* 0x000fce0008000f00 */
.L_x_134:
[----:B--2---:R2:W3:Y:S02]  /*8940*/  SYNCS.PHASECHK.TRANS64.TRYWAIT P0, [R0+URZ], R3 ;  /* 0x00000003000075a7 */ /* 0x0044e400080011ff */
[----:B---3--:R-:W-:Y:S05]  /*8950*/  @!P0 NANOSLEEP.SYNCS 0x989680 ;  /* 0x009896800000895d */ /* 0x008fea0003900000 */
[----:B------:R-:W3:Y:S02]  /*8960*/  @!P0 SYNCS.PHASECHK.TRANS64 P0, [R0+URZ], R3 ;  /* 0x00000003000085a7 */ /* 0x000ee400080010ff */
[----:B---3--:R-:W-:Y:S05]  /*8970*/  @!P0 BRA `(.L_x_134) ;  /* 0xfffffffc00f08947 */ /* 0x008fea000383ffff */
[----:B------:R-:W-:Y:S05]  /*8980*/  BRA `(.L_x_135) ;  /* 0xffffffac00287947 */ /* 0x000fea000383ffff */
.L_x_64:
[----:B------:R-:W-:-:S07]  /*8990*/  MOV R0, UR5 ;  /* 0x0000000500007c02 */ /* 0x000fce0008000f00 */
.L_x_136:
[----:B-1----:R1:W2:Y:S02]  /*89a0*/  SYNCS.PHASECHK.TRANS64.TRYWAIT P0, [R0+URZ], R3 ;  /* 0x00000003000075a7 */ /* 0x0022a400080011ff */
[----:B--2---:R-:W-:Y:S05]  /*89b0*/  @!P0 NANOSLEEP.SYNCS 0x989680 ;  /* 0x009896800000895d */ /* 0x004fea0003900000 */
[----:B------:R-:W2:Y:S02]  /*89c0*/  @!P0 SYNCS.PHASECHK.TRANS64 P0, [R0+URZ], R3 ;  /* 0x00000003000085a7 */ /* 0x000ea400080010ff */
[----:B--2---:R-:W-:Y:S05]  /*89d0*/  @!P0 BRA `(.L_x_136) ;  /* 0xfffffffc00f08947 */ /* 0x004fea000383ffff */
[----:B------:R-:W-:Y:S05]  /*89e0*/  BRA `(.L_x_137) ;  /* 0xffffffac00347947 */ /* 0x000fea000383ffff */
.L_x_65:
[----:B------:R-:W-:-:S07]  /*89f0*/  MOV R0, UR5 ;  /* 0x0000000500007c02 */ /* 0x000fce0008000f00 */
.L_x_138:
[----:B-1----:R1:W2:Y:S02]  /*8a00*/  SYNCS.PHASECHK.TRANS64.TRYWAIT P0, [R0+URZ], R3 ;  /* 0x00000003000075a7 */ /* 0x0022a400080011ff */
[----:B--2---:R-:W-:Y:S05]  /*8a10*/  @!P0 NANOSLEEP.SYNCS 0x989680 ;  /* 0x009896800000895d */ /* 0x004fea0003900000 */
[----:B------:R-:W2:Y:S02]  /*8a20*/  @!P0 SYNCS.PHASECHK.TRANS64 P0, [R0+URZ], R3 ;  /* 0x00000003000085a7 */ /* 0x000ea400080010ff */
[----:B--2---:R-:W-:Y:S05]  /*8a30*/  @!P0 BRA `(.L_x_138) ;  /* 0xfffffffc00f08947 */ /* 0x004fea000383ffff */
[----:B------:R-:W-:Y:S05]  /*8a40*/  BRA `(.L_x_139) ;  /* 0xffffffac00407947 */ /* 0x000fea000383ffff */
.L_x_66:
[----:B------:R-:W-:-:S07]  /*8a50*/  MOV R0, UR7 ;  /* 0x0000000700007c02 */ /* 0x000fce0008000f00 */
.L_x_140:
[----:B-1----:R1:W2:Y:S02]  /*8a60*/  SYNCS.PHASECHK.TRANS64.TRYWAIT P0, [R0+URZ], R3 ;  /* 0x00000003000075a7 */ /* 0x0022a400080011ff */
[----:B--2---:R-:W-:Y:S05]  /*8a70*/  @!P0 NANOSLEEP.SYNCS 0x989680 ;  /* 0x009896800000895d */ /* 0x004fea0003900000 */
[----:B------:R-:W2:Y:S02]  /*8a80*/  @!P0 SYNCS.PHASECHK.TRANS64 P0, [R0+URZ], R3 ;  /* 0x00000003000085a7 */ /* 0x000ea400080010ff */
[----:B--2---:R-:W-:Y:S05]  /*8a90*/  @!P0 BRA `(.L_x_140) ;  /* 0xfffffffc00f08947 */ /* 0x004fea000383ffff */
[----:B------:R-:W-:Y:S05]  /*8aa0*/  BRA `(.L_x_141) ;  /* 0xffffffac004c7947 */ /* 0x000fea000383ffff */
.L_x_71:
[----:B--2---:R2:W3:Y:S02]  /*8ab0*/  SYNCS.PHASECHK.TRANS64.TRYWAIT P0, [R0+URZ+0xa0], R3 ;  /* 0x0000a003000075a7 */ /* 0x0044e400080011ff */
[----:B---3--:R-:W-:Y:S05]  /*8ac0*/  @!P0 NANOSLEEP.SYNCS 0x989680 ;  /* 0x009896800000895d */ /* 0x008fea0003900000 */
[----:B------:R-:W3:Y:S02]  /*8ad0*/  @!P0 SYNCS.PHASECHK.TRANS64 P0, [R0+URZ+0xa0], R3 ;  /* 0x0000a003000085a7 */ /* 0x000ee400080010ff */
[----:B---3--:R-:W-:Y:S05]  /*8ae0*/  @!P0 BRA `(.L_x_71) ;  /* 0xfffffffc00f08947 */ /* 0x008fea000383ffff */
[----:B------:R-:W-:Y:S05]  /*8af0*/  BRA `(.L_x_142) ;  /* 0xffffffb000507947 */ /* 0x000fea000383ffff */
.L_x_74:
[----:B------:R-:W-:Y:S07]  /*8b00*/  MOV R0, UR7 ;  /* 0x0000000700007c02 */ /* 0x000fee0008000f00 */
.L_x_143:
[----:B--2---:R2:W3:Y:S02]  /*8b10*/  SYNCS.PHASECHK.TRANS64.TRYWAIT P0, [R0+URZ+0x98], R3 ;  /* 0x00009803000075a7 */ /* 0x0044e400080011ff */
[----:B---3--:R-:W-:Y:S05]  /*8b20*/  @!P0 NANOSLEEP.SYNCS 0x989680 ;  /* 0x009896800000895d */ /* 0x008fea0003900000 */
[----:B------:R-:W3:Y:S02]  /*8b30*/  @!P0 SYNCS.PHASECHK.TRANS64 P0, [R0+URZ+0x98], R3 ;  /* 0x00009803000085a7 */ /* 0x000ee400080010ff */
[----:B---3--:R-:W-:Y:S05]  /*8b40*/  @!P0 BRA `(.L_x_143) ;  /* 0xfffffffc00f08947 */ /* 0x008fea000383ffff */
[----:B------:R-:W-:Y:S05]  /*8b50*/  BRA `(.L_x_73) ;  /* 0xffffffb400307947 */ /* 0x000fea000383ffff */
.L_x_77:
[----:B--2---:R-:W-:Y:S07]  /*8b60*/  MOV R3, UR7 ;  /* 0x0000000700037c02 */ /* 0x004fee0008000f00 */
.L_x_144:
[----:B-1----:R1:W2:Y:S02]  /*8b70*/  SYNCS.PHASECHK.TRANS64.TRYWAIT P0, [R3+URZ+0x80], R12 ;  /* 0x0000800c030075a7 */ /* 0x0022a400080011ff */
[----:B--2---:R-:W-:Y:S05]  /*8b80*/  @!P0 NANOSLEEP.SYNCS 0x989680 ;  /* 0x009896800000895d */ /* 0x004fea0003900000 */
[----:B------:R-:W2:Y:S02]  /*8b90*/  @!P0 SYNCS.PHASECHK.TRANS64 P0, [R3+URZ+0x80], R12 ;  /* 0x0000800c030085a7 */ /* 0x000ea400080010ff */
[----:B--2---:R-:W-:Y:S05]  /*8ba0*/  @!P0 BRA `(.L_x_144) ;  /* 0xfffffffc00f08947 */ /* 0x004fea000383ffff */
[----:B------:R-:W-:Y:S05]  /*8bb0*/  BRA `(.L_x_145) ;  /* 0xffffffb400a87947 */ /* 0x000fea000383ffff */
.L_x_78:
[----:B------:R-:W-:Y:S07]  /*8bc0*/  MOV R3, UR7 ;  /* 0x0000000700037c02 */ /* 0x000fee0008000f00 */
.L_x_146:
[----:B-1----:R1:W2:Y:S02]  /*8bd0*/  SYNCS.PHASECHK.TRANS64.TRYWAIT P0, [R3+URZ+0x88], R12 ;  /* 0x0000880c030075a7 */ /* 0x0022a400080011ff */
[----:B--2---:R-:W-:Y:S05]  /*8be0*/  @!P0 NANOSLEEP.SYNCS 0x989680 ;  /* 0x009896800000895d */ /* 0x004fea0003900000 */
[----:B------:R-:W2:Y:S02]  /*8bf0*/  @!P0 SYNCS.PHASECHK.TRANS64 P0, [R3+URZ+0x88], R12 ;  /* 0x0000880c030085a7 */ /* 0x000ea400080010ff */
[----:B--2---:R-:W-:Y:S05]  /*8c00*/  @!P0 BRA `(.L_x_146) ;  /* 0xfffffffc00f08947 */ /* 0x004fea000383ffff */
[----:B------:R-:W-:Y:S05]  /*8c10*/  BRA `(.L_x_147) ;  /* 0xffffffb800287947 */ /* 0x000fea000383ffff */
.L_x_80:
[----:B------:R-:W-:-:S07]  /*8c20*/  MOV R0, UR7 ;  /* 0x0000000700007c02 */ /* 0x000fce0008000f00 */
.L_x_148:
[----:B-1----:R1:W3:Y:S02]  /*8c30*/  SYNCS.PHASECHK.TRANS64.TRYWAIT P0, [R0+URZ+0x80], R3 ;  /* 0x00008003000075a7 */ /* 0x0022e400080011ff */
[----:B---3--:R-:W-:Y:S05]  /*8c40*/  @!P0 NANOSLEEP.SYNCS 0x989680 ;  /* 0x009896800000895d */ /* 0x008fea0003900000 */
[----:B------:R-:W3:Y:S02]  /*8c50*/  @!P0 SYNCS.PHASECHK.TRANS64 P0, [R0+URZ+0x80], R3 ;  /* 0x00008003000085a7 */ /* 0x000ee400080010ff */
[----:B---3--:R-:W-:Y:S05]  /*8c60*/  @!P0 BRA `(.L_x_148) ;  /* 0xfffffffc00f08947 */ /* 0x008fea000383ffff */
[----:B------:R-:W-:Y:S05]  /*8c70*/  BRA `(.L_x_149) ;  /* 0xffffffb800987947 */ /* 0x000fea000383ffff */
.L_x_82:
[----:B--2---:R2:W4:Y:S02]  /*8c80*/  SYNCS.PHASECHK.TRANS64.TRYWAIT P0, [R0+URZ+0xa0], R3 ;  /* 0x0000a003000075a7 */ /* 0x00452400080011ff */
[----:B----4-:R-:W-:Y:S05]  /*8c90*/  @!P0 NANOSLEEP.SYNCS 0x989680 ;  /* 0x009896800000895d */ /* 0x010fea0003900000 */
[----:B------:R-:W4:Y:S02]  /*8ca0*/  @!P0 SYNCS.PHASECHK.TRANS64 P0, [R0+URZ+0xa0], R3 ;  /* 0x0000a003000085a7 */ /* 0x000f2400080010ff */
[----:B----4-:R-:W-:Y:S05]  /*8cb0*/  @!P0 BRA `(.L_x_82) ;  /* 0xfffffffc00f08947 */ /* 0x010fea000383ffff */
[----:B------:R-:W-:Y:S05]  /*8cc0*/  BRA `(.L_x_150) ;  /* 0xffffffbc00607947 */ /* 0x000fea000383ffff */
.L_x_93:
[----:B-1----:R1:W3:Y:S02]  /*8cd0*/  SYNCS.PHASECHK.TRANS64.TRYWAIT P1, [R3+URZ+0x70], R0 ;  /* 0x00007000030075a7 */ /* 0x0022e400080211ff */
[----:B---3--:R-:W-:Y:S05]  /*8ce0*/  @!P1 NANOSLEEP.SYNCS 0x989680 ;  /* 0x009896800000995d */ /* 0x008fea0003900000 */
[----:B------:R-:W3:Y:S02]  /*8cf0*/  @!P1 SYNCS.PHASECHK.TRANS64 P1, [R3+URZ+0x70], R0 ;  /* 0x00007000030095a7 */ /* 0x000ee400080210ff */
[----:B---3--:R-:W-:Y:S05]  /*8d00*/  @!P1 BRA `(.L_x_93) ;  /* 0xfffffffc00f09947 */ /* 0x008fea000383ffff */
[----:B------:R-:W-:Y:S05]  /*8d10*/  BRA `(.L_x_92) ;  /* 0xffffffc800847947 */ /* 0x000fea000383ffff */
.L_x_95:
[----:B-1----:R1:W4:Y:S02]  /*8d20*/  SYNCS.PHASECHK.TRANS64.TRYWAIT P0, [R207+URZ+0xc0], R2 ;  /* 0x0000c002cf0075a7 */ /* 0x00232400080011ff */
[----:B----4-:R-:W-:Y:S05]  /*8d30*/  @!P0 NANOSLEEP.SYNCS 0x989680 ;  /* 0x009896800000895d */ /* 0x010fea0003900000 */
[----:B------:R-:W4:Y:S02]  /*8d40*/  @!P0 SYNCS.PHASECHK.TRANS64 P0, [R207+URZ+0xc0], R2 ;  /* 0x0000c002cf0085a7 */ /* 0x000f2400080010ff */
[----:B----4-:R-:W-:Y:S05]  /*8d50*/  @!P0 BRA `(.L_x_95) ;  /* 0xfffffffc00f08947 */ /* 0x010fea000383ffff */
[----:B------:R-:W-:Y:S05]  /*8d60*/  BRA `(.L_x_94) ;  /* 0xffffffc800e07947 */ /* 0x000fea000383ffff */
.L_x_104:
[----:B--2---:R2:W3:Y:S02]  /*8d70*/  SYNCS.PHASECHK.TRANS64.TRYWAIT P0, [R210+URZ+0x70], R3 ;  /* 0x00007003d20075a7 */ /* 0x0044e400080011ff */
[----:B---3--:R-:W-:Y:S05]  /*8d80*/  @!P0 NANOSLEEP.SYNCS 0x989680 ;  /* 0x009896800000895d */ /* 0x008fea0003900000 */
[----:B------:R-:W3:Y:S02]  /*8d90*/  @!P0 SYNCS.PHASECHK.TRANS64 P0, [R210+URZ+0x70], R3 ;  /* 0x00007003d20085a7 */ /* 0x000ee400080010ff */
[----:B---3--:R-:W-:Y:S05]  /*8da0*/  @!P0 BRA `(.L_x_104) ;  /* 0xfffffffc00f08947 */ /* 0x008fea000383ffff */
[----:B------:R-:W-:Y:S05]  /*8db0*/  BRA `(.L_x_103) ;  /* 0xffffffdc00ec7947 */ /* 0x000fea000383ffff */
        .weak           $__internal_0_$__cuda_sm10x_tcgen05_guardrail_trap_col_being_dealloced_not_returned_by_alloc
        .type           $__internal_0_$__cuda_sm10x_tcgen05_guardrail_trap_col_being_dealloced_not_returned_by_alloc,@function
        .size           $__internal_0_$__cuda_sm10x_tcgen05_guardrail_trap_col_being_dealloced_not_returned_by_alloc,($__internal_1_$__cuda_sm10x_tcgen05_guardrail_trap_phase_invalid_during_alloc - $__internal_0_$__cuda_sm10x_tcgen05_guardrail_trap_col_being_dealloced_not_returned_by_alloc)
$__internal_0_$__cuda_sm10x_tcgen05_guardrail_trap_col_being_dealloced_not_returned_by_alloc:
[----:B------:R-:W-:Y:S05]  /*8dc0*/  BPT.TRAP 0x1 ;  /* 0x000000040000795c */ /* 0x000fea0000300000 */
[----:B------:R-:W-:-:S04]  /*8dd0*/  HFMA2 R3, -RZ, RZ, 0, 0 ;  /* 0x00000000ff037431 */ /* 0x000fc800000001ff */
[----:B------:R-:W-:Y:S05]  /*8de0*/  RET.REL.NODEC R2 `(_ZN7cutlass13device_kernelINS_4gemm6kernel13GemmUniversalIN4cute5tupleIJiiiiEEENS1_10collective13CollectiveMmaINS1_35MainloopSm100TmaUmmaWarpSpecializedILi7ELi2ELi4ENS5_IJNS4_1CILi1EEESB_SB_EEEEENS5_IJNSA_ILi128EEESE_NSA_ILi64EEEEEENS_12float_e5m2_tENS5_IJlSB_lEEESH_SI_NS4_8TiledMMAINS4_8MMA_AtomIJNS4_10MMA_TraitsINS4_19SM100_MMA_F8F6F4_SSEJSH_SH_fSE_SE_NS4_17integral_constantINS4_4UMMA5MajorELSP_0EEESQ_NSN_INSO_7ScaleInELSR_0EEESS_EEEEEENS4_6LayoutISC_NS5_IJNSA_ILi0EEESW_SW_EEEEENS5_IJNS4_10UnderscoreESZ_SZ_EEEEENS4_13SM90_TMA_LOADENS4_14ComposedLayoutINS4_7SwizzleILi2ELi4ELi3EEENS4_18smem_ptr_flag_bitsILi8EEENSV_INS5_IJNSA_ILi8EEESF_EEENS5_IJSF_SB_EEEEEEEvNS4_8identityES12_S1C_vS1D_EENS_8epilogue10collective18CollectiveEpilogueINS1F_23Sm100TmaWarpSpecializedILi2ELi2ELi64ELb0ELb0EEEJSG_NS5_IJNSV_ISE_SB_EENSV_ISF_SB_EEEEESH_SI_SH_SI_NS1F_6fusion15FusionCallbacksIS1J_NS1N_17LinearCombinationISH_fSH_fLNS_15FloatRoundStyleE2EEESG_S1M_JEEENS4_5SM1004TMEM4LOAD26SM100_TMEM_LOAD_32dp32b64xES12_S1C_NS4_39AutoVectorizingCopyWithAssumedAlignmentILi128EEENS4_14SM90_TMA_STOREES1C_S1Y_S1Y_EEEvvEEEEvNT_6ParamsE) ;  /* 0xffffff7002847950 */ /* 0x000fea0003c3ffff */
        .weak           $__internal_1_$__cuda_sm10x_tcgen05_guardrail_trap_phase_invalid_during_alloc
        .type           $__internal_1_$__cuda_sm10x_tcgen05_guardrail_trap_phase_invalid_during_alloc,@function
        .size           $__internal_1_$__cuda_sm10x_tcgen05_guardrail_trap_phase_invalid_during_alloc,($__internal_2_$__cuda_sm10x_tcgen05_guardrail_trap_unallocated_columns_being_dealloced - $__internal_1_$__cuda_sm10x_tcgen05_guardrail_trap_phase_invalid_during_alloc)
$__internal_1_$__cuda_sm10x_tcgen05_guardrail_trap_phase_invalid_during_alloc:
[----:B------:R-:W-:Y:S05]  /*8df0*/  BPT.TRAP 0x1 ;  /* 0x000000040000795c */ /* 0x000fea0000300000 */
[----:B------:R-:W-:-:S04]  /*8e00*/  MOV R3, 0x0 ;  /* 0x0000000000037802 */ /* 0x000fc80000000f00 */
[----:B------:R-:W-:Y:S05]  /*8e10*/  RET.REL.NODEC R2 `(_ZN7cutlass13device_kernelINS_4gemm6kernel13GemmUniversalIN4cute5tupleIJiiiiEEENS1_10collective13CollectiveMmaINS1_35MainloopSm100TmaUmmaWarpSpecializedILi7ELi2ELi4ENS5_IJNS4_1CILi1EEESB_SB_EEEEENS5_IJNSA_ILi128EEESE_NSA_ILi64EEEEEENS_12float_e5m2_tENS5_IJlSB_lEEESH_SI_NS4_8TiledMMAINS4_8MMA_AtomIJNS4_10MMA_TraitsINS4_19SM100_MMA_F8F6F4_SSEJSH_SH_fSE_SE_NS4_17integral_constantINS4_4UMMA5MajorELSP_0EEESQ_NSN_INSO_7ScaleInELSR_0EEESS_EEEEEENS4_6LayoutISC_NS5_IJNSA_ILi0EEESW_SW_EEEEENS5_IJNS4_10UnderscoreESZ_SZ_EEEEENS4_13SM90_TMA_LOADENS4_14ComposedLayoutINS4_7SwizzleILi2ELi4ELi3EEENS4_18smem_ptr_flag_bitsILi8EEENSV_INS5_IJNSA_ILi8EEESF_EEENS5_IJSF_SB_EEEEEEEvNS4_8identityES12_S1C_vS1D_EENS_8epilogue10collective18CollectiveEpilogueINS1F_23Sm100TmaWarpSpecializedILi2ELi2ELi64ELb0ELb0EEEJSG_NS5_IJNSV_ISE_SB_EENSV_ISF_SB_EEEEESH_SI_SH_SI_NS1F_6fusion15FusionCallbacksIS1J_NS1N_17LinearCombinationISH_fSH_fLNS_15FloatRoundStyleE2EEESG_S1M_JEEENS4_5SM1004TMEM4LOAD26SM100_TMEM_LOAD_32dp32b64xES12_S1C_NS4_39AutoVectorizingCopyWithAssumedAlignmentILi128EEENS4_14SM90_TMA_STOREES1C_S1Y_S1Y_EEEvvEEEEvNT_6ParamsE) ;  /* 0xffffff7002787950 */ /* 0x000fea0003c3ffff */
        .weak           $__internal_2_$__cuda_sm10x_tcgen05_guardrail_trap_unallocated_columns_being_dealloced
        .type           $__internal_2_$__cuda_sm10x_tcgen05_guardrail_trap_unallocated_columns_being_dealloced,@function
        .size           $__internal_2_$__cuda_sm10x_tcgen05_guardrail_trap_unallocated_columns_being_dealloced,(.L_x_152 - $__internal_2_$__cuda_sm10x_tcgen05_guardrail_trap_unallocated_columns_being_dealloced)
$__internal_2_$__cuda_sm10x_tcgen05_guardrail_trap_unallocated_columns_being_dealloced:
[----:B------:R-:W-:Y:S05]  /*8e20*/  BPT.TRAP 0x1 ;  /* 0x000000040000795c */ /* 0x000fea0000300000 */
[----:B------:R-:W-:-:S04]  /*8e30*/  HFMA2 R3, -RZ, RZ, 0, 0 ;  /* 0x00000000ff037431 */ /* 0x000fc800000001ff */
[----:B------:R-:W-:Y:S05]  /*8e40*/  RET.REL.NODEC R2 `(_ZN7cutlass13device_kernelINS_4gemm6kernel13GemmUniversalIN4cute5tupleIJiiiiEEENS1_10collective13CollectiveMmaINS1_35MainloopSm100TmaUmmaWarpSpecializedILi7ELi2ELi4ENS5_IJNS4_1CILi1EEESB_SB_EEEEENS5_IJNSA_ILi128EEESE_NSA_ILi64EEEEEENS_12float_e5m2_tENS5_IJlSB_lEEESH_SI_NS4_8TiledMMAINS4_8MMA_AtomIJNS4_10MMA_TraitsINS4_19SM100_MMA_F8F6F4_SSEJSH_SH_fSE_SE_NS4_17integral_constantINS4_4UMMA5MajorELSP_0EEESQ_NSN_INSO_7ScaleInELSR_0EEESS_EEEEEENS4_6LayoutISC_NS5_IJNSA_ILi0EEESW_SW_EEEEENS5_IJNS4_10UnderscoreESZ_SZ_EEEEENS4_13SM90_TMA_LOADENS4_14ComposedLayoutINS4_7SwizzleILi2ELi4ELi3EEENS4_18smem_ptr_flag_bitsILi8EEENSV_INS5_IJNSA_ILi8EEESF_EEENS5_IJSF_SB_EEEEEEEvNS4_8identityES12_S1C_vS1D_EENS_8epilogue10collective18CollectiveEpilogueINS1F_23Sm100TmaWarpSpecializedILi2ELi2ELi64ELb0ELb0EEEJSG_NS5_IJNSV_ISE_SB_EENSV_ISF_SB_EEEEESH_SI_SH_SI_NS1F_6fusion15FusionCallbacksIS1J_NS1N_17LinearCombinationISH_fSH_fLNS_15FloatRoundStyleE2EEESG_S1M_JEEENS4_5SM1004TMEM4LOAD26SM100_TMEM_LOAD_32dp32b64xES12_S1C_NS4_39AutoVectorizingCopyWithAssumedAlignmentILi128EEENS4_14SM90_TMA_STOREES1C_S1Y_S1Y_EEEvvEEEEvNT_6ParamsE) ;  /* 0xffffff70026c7950 */ /* 0x000fea0003c3ffff */
.L_x_151:
[----:B------:R-:W-:-:S00]  /*8e50*/  BRA `(.L_x_151) ;  /* 0xfffffffc00fc7947 */ /* 0x000fc0000383ffff */
[----:B------:R-:W-:-:S00]  /*8e60*/  NOP ;  /* 0x0000000000007918 */ /* 0x000fc00000000000 */
        /* <DEDUP_REMOVED lines=9> */
.L_x_152:


//--------------------- .nv.global.init           --------------------------
	.section	.nv.global.init,"aw",@progbits
.nv.global.init:
	.type		$str$27,@object
	.size		$str$27,($str$28 - $str$27)
$str$27:
        /*0000*/ 	.byte	0x28, 0x61, 0x64, 0x64, 0x72, 0x65, 0x73, 0x73, 0x20, 0x26, 0x20, 0x6d, 0x61, 0x73, 0x6b, 0x29
        /*0010*/ 	.byte	0x20, 0x3d, 0x3d, 0x20, 0x30, 0x00
	.type		$str$28,@object
	.size		$str$28,($str$26 - $str$28)
$str$28:
        /*0016*/ 	.byte	0x2f, 0x74, 0x6d, 0x70, 0x2f, 0x63, 0x75, 0x74, 0x6c, 0x61, 0x73, 0x73, 0x5f, 0x73, 0x77, 0x65
        /*0026*/ 	.byte	0x65, 0x70, 0x5f, 0x73, 0x72, 0x63, 0x2f, 0x69, 0x6e, 0x63, 0x6c, 0x75, 0x64, 0x65, 0x2f, 0x63
        /*0036*/ 	.byte	0x75, 0x74, 0x65, 0x2f, 0x70, 0x6f, 0x69, 0x6e, 0x74, 0x65, 0x72, 0x5f, 0x66, 0x6c, 0x61, 0x67
        /*0046*/ 	.byte	0x67, 0x65, 0x64, 0x2e, 0x68, 0x70, 0x70, 0x00
	.type		$str$26,@object
	.size		$str$26,($str$25 - $str$26)
$str$26:
        /*004e*/ 	.byte	0x2f, 0x74, 0x6d, 0x70, 0x2f, 0x63, 0x75, 0x74, 0x6c, 0x61, 0x73, 0x73, 0x5f, 0x73, 0x77, 0x65
        /*005e*/ 	.byte	0x65, 0x70, 0x5f, 0x73, 0x72, 0x63, 0x2f, 0x69, 0x6e, 0x63, 0x6c, 0x75, 0x64, 0x65, 0x2f, 0x63
        /*006e*/ 	.byte	0x75, 0x74, 0x65, 0x2f, 0x61, 0x74, 0x6f, 0x6d, 0x2f, 0x63, 0x6f, 0x70, 0x79, 0x5f, 0x74, 0x72
        /*007e*/ 	.byte	0x61, 0x69, 0x74, 0x73, 0x5f, 0x73, 0x6d, 0x31, 0x30, 0x30, 0x2e, 0x68, 0x70, 0x70, 0x00
	.type		$str$25,@object
	.size		$str$25,(__unnamed_1 - $str$25)
$str$25:
        /*008d*/ 	.byte	0x28, 0x28, 0x75, 0x69, 0x6e, 0x74, 0x33, 0x32, 0x5f, 0x74, 0x28, 0x74, 0x68, 0x72, 0x65, 0x61
        /*009d*/ 	.byte	0x64, 0x49, 0x64, 0x78, 0x2e, 0x78, 0x29, 0x20, 0x2f, 0x20, 0x33, 0x32, 0x29, 0x20, 0x25, 0x20
        /*00ad*/ 	.byte	0x34, 0x29, 0x20, 0x3d, 0x3d, 0x20, 0x28, 0x28, 0x28, 0x74, 0x6d, 0x65, 0x6d, 0x5f, 0x61, 0x64
        /*00bd*/ 	.byte	0x64, 0x72, 0x20, 0x3e, 0x3e, 0x20, 0x31, 0x36, 0x29, 0x20, 0x2f, 0x20, 0x33, 0x32, 0x29, 0x20
        /*00cd*/ 	.byte	0x25, 0x20, 0x34, 0x29, 0x00
	.type		__unnamed_1,@object
	.size		__unnamed_1,(__unnamed_2 - __unnamed_1)
__unnamed_1:
        /*00d2*/ 	.byte	0x61, 0x75, 0x74, 0x6f, 0x20, 0x63, 0x75, 0x74, 0x65, 0x3a, 0x3a, 0x61, 0x73, 0x5f, 0x70, 0x6f
        /* <DEDUP_REMOVED lines=24> */
        /*0262*/ 	.byte	0x43, 0x3c, 0x38, 0x31, 0x39, 0x32, 0x3e, 0x3e, 0x3e, 0x3e, 0x5d, 0x00
	.type		__unnamed_2,@object
	.size		__unnamed_2,(.L_2 - __unnamed_2)
__unnamed_2:
        /* <DEDUP_REMOVED lines=42> */
        /*050e*/ 	.byte	0x3e, 0x3e, 0x3e, 0x3e, 0x5d, 0x00
.L_2:


//--------------------- .nv.shared._ZN7cutlass13device_kernelINS_4gemm6kernel13GemmUniversalIN4cute5tupleIJiiiiEEENS1_10collective13CollectiveMmaINS1_35MainloopSm100TmaUmmaWarpSpecializedILi7ELi2ELi4ENS5_IJNS4_1CILi1EEESB_SB_EEEEENS5_IJNSA_ILi128EEESE_NSA_ILi64EEEEEENS_12float_e5m2_tENS5_IJlSB_lEEESH_SI_NS4_8TiledMMAINS4_8MMA_AtomIJNS4_10MMA_TraitsINS4_19SM100_MMA_F8F6F4_SSEJSH_SH_fSE_SE_NS4_17integral_constantINS4_4UMMA5MajorELSP_0EEESQ_NSN_INSO_7ScaleInELSR_0EEESS_EEEEEENS4_6LayoutISC_NS5_IJNSA_ILi0EEESW_SW_EEEEENS5_IJNS4_10UnderscoreESZ_SZ_EEEEENS4_13SM90_TMA_LOADENS4_14ComposedLayoutINS4_7SwizzleILi2ELi4ELi3EEENS4_18smem_ptr_flag_bitsILi8EEENSV_INS5_IJNSA_ILi8EEESF_EEENS5_IJSF_SB_EEEEEEEvNS4_8identityES12_S1C_vS1D_EENS_8epilogue10collective18CollectiveEpilogueINS1F_23Sm100TmaWarpSpecializedILi2ELi2ELi64ELb0ELb0EEEJSG_NS5_IJNSV_ISE_SB_EENSV_ISF_SB_EEEEESH_SI_SH_SI_NS1F_6fusion15FusionCallbacksIS1J_NS1N_17LinearCombinationISH_fSH_fLNS_15FloatRoundStyleE2EEESG_S1M_JEEENS4_5SM1004TMEM4LOAD26SM100_TMEM_LOAD_32dp32b64xES12_S1C_NS4_39AutoVectorizingCopyWithAssumedAlignmentILi128EEENS4_14SM90_TMA_STOREES1C_S1Y_S1Y_EEEvvEEEEvNT_6ParamsE --------------------------
	.section	.nv.shared._ZN7cutlass13device_kernelINS_4gemm6kernel13GemmUniversalIN4cute5tupleIJiiiiEEENS1_10collective13CollectiveMmaINS1_35MainloopSm100TmaUmmaWarpSpecializedILi7ELi2ELi4ENS5_IJNS4_1CILi1EEESB_SB_EEEEENS5_IJNSA_ILi128EEESE_NSA_ILi64EEEEEENS_12float_e5m2_tENS5_IJlSB_lEEESH_SI_NS4_8TiledMMAINS4_8MMA_AtomIJNS4_10MMA_TraitsINS4_19SM100_MMA_F8F6F4_SSEJSH_SH_fSE_SE_NS4_17integral_constantINS4_4UMMA5MajorELSP_0EEESQ_NSN_INSO_7ScaleInELSR_0EEESS_EEEEEENS4_6LayoutISC_NS5_IJNSA_ILi0EEESW_SW_EEEEENS5_IJNS4_10UnderscoreESZ_SZ_EEEEENS4_13SM90_TMA_LOADENS4_14ComposedLayoutINS4_7SwizzleILi2ELi4ELi3EEENS4_18smem_ptr_flag_bitsILi8EEENSV_INS5_IJNSA_ILi8EEESF_EEENS5_IJSF_SB_EEEEEEEvNS4_8identityES12_S1C_vS1D_EENS_8epilogue10collective18CollectiveEpilogueINS1F_23Sm100TmaWarpSpecializedILi2ELi2ELi64ELb0ELb0EEEJSG_NS5_IJNSV_ISE_SB_EENSV_ISF_SB_EEEEESH_SI_SH_SI_NS1F_6fusion15FusionCallbacksIS1J_NS1N_17LinearCombinationISH_fSH_fLNS_15FloatRoundStyleE2EEESG_S1M_JEEENS4_5SM1004TMEM4LOAD26SM100_TMEM_LOAD_32dp32b64xES12_S1C_NS4_39AutoVectorizingCopyWithAssumedAlignmentILi128EEENS4_14SM90_TMA_STOREES1C_S1Y_S1Y_EEEvvEEEEvNT_6ParamsE,"aw",@nobits
	.sectionflags	@""
	.align	16
	.zero		1024


//--------------------- .nv.shared.reserved.0     --------------------------
	.section	.nv.shared.reserved.0,"aw",@nobits
	.weak		__nv_reservedSMEM_offset_0_alias
	.size		__nv_reservedSMEM_offset_0_alias, 0, 64
	.other		__nv_reservedSMEM_offset_0_alias,@"STO_CUDA_RESERVED_SHARED STV_DEFAULT"
__nv_reservedSMEM_offset_0_alias:
	.zero		0
.nv.shared.reserved.0:
	.zero		64
	.weak		__nv_reservedSMEM_tcgen05_partition
	.type		__nv_reservedSMEM_tcgen05_partition,@object
	.size		__nv_reservedSMEM_tcgen05_partition,(.L_0 - __nv_reservedSMEM_tcgen05_partition)
__nv_reservedSMEM_tcgen05_partition:
	.zero		32
.L_0:


//--------------------- .nv.global                --------------------------
	.section	.nv.global,"aw",@nobits
.nv.global:
	.type		_ZN40_INTERNAL_85a6cdb1_4_k_cu_3d0e49c1_156644cute1_E,@object
	.size		_ZN40_INTERNAL_85a6cdb1_4_k_cu_3d0e49c1_156644cute1_E,(_ZN40_INTERNAL_85a6cdb1_4_k_cu_3d0e49c1_156644cuda3std3__45__cpo6cbeginE - _ZN40_INTERNAL_85a6cdb1_4_k_cu_3d0e49c1_156644cute1_E)
_ZN40_INTERNAL_85a6cdb1_4_k_cu_3d0e49c1_156644cute1_E:
	.zero		1
	.type		_ZN40_INTERNAL_85a6cdb1_4_k_cu_3d0e49c1_156644cuda3std3__45__cpo6cbeginE,@object
	.size		_ZN40_INTERNAL_85a6cdb1_4_k_cu_3d0e49c1_156644cuda3std3__45__cpo6cbeginE,(_ZN40_INTERNAL_85a6cdb1_4_k_cu_3d0e49c1_156644cuda3std3__48in_placeE - _ZN40_INTERNAL_85a6cdb1_4_k_cu_3d0e49c1_156644cuda3std3__45__cpo6cbeginE)
_ZN40_INTERNAL_85a6cdb1_4_k_cu_3d0e49c1_156644cuda3std3__45__cpo6cbeginE:
	.zero		1
	.type		_ZN40_INTERNAL_85a6cdb1_4_k_cu_3d0e49c1_156644cuda3std3__48in_placeE,@object
	.size		_ZN40_INTERNAL_85a6cdb1_4_k_cu_3d0e49c1_156644cuda3std3__48in_placeE,(_ZN40_INTERNAL_85a6cdb1_4_k_cu_3d0e49c1_156644cuda3std6ranges3__45__cpo9iter_moveE - _ZN40_INTERNAL_85a6cdb1_4_k_cu_3d0e49c1_156644cuda3std3__48in_placeE)
_ZN40_INTERNAL_85a6cdb1_4_k_cu_3d0e49c1_156644cuda3std3__48in_placeE:
	.zero		1
	.type		_ZN40_INTERNAL_85a6cdb1_4_k_cu_3d0e49c1_156644cuda3std6ranges3__45__cpo9iter_moveE,@object
	.size		_ZN40_INTERNAL_85a6cdb1_4_k_cu_3d0e49c1_156644cuda3std6ranges3__45__cpo9iter_moveE,(_ZN40_INTERNAL_85a6cdb1_4_k_cu_3d0e49c1_156644cuda3std3__45__cpo5beginE - _ZN40_INTERNAL_85a6cdb1_4_k_cu_3d0e49c1_156644cuda3std6ranges3__45__cpo9iter_moveE)
_ZN40_INTERNAL_85a6cdb1_4_k_cu_3d0e49c1_156644cuda3std6ranges3__45__cpo9iter_moveE:
	.zero		1
	.type		_ZN40_INTERNAL_85a6cdb1_4_k_cu_3d0e49c1_156644cuda3std3__45__cpo5beginE,@object
	.size		_ZN40_INTERNAL_85a6cdb1_4_k_cu_3d0e49c1_156644cuda3std3__45__cpo5beginE,(_ZN40_INTERNAL_85a6cdb1_4_k_cu_3d0e49c1_156644cuda3std3__442_GLOBAL__N__85a6cdb1_4_k_cu_3d0e49c1_156646ignoreE - _ZN40_INTERNAL_85a6cdb1_4_k_cu_3d0e49c1_156644cuda3std3__45__cpo5beginE)
_ZN40_INTERNAL_85a6cdb1_4_k_cu_3d0e49c1_156644cuda3std3__45__cpo5beginE:
	.zero		1
	.type		_ZN40_INTERNAL_85a6cdb1_4_k_cu_3d0e49c1_156644cuda3std3__442_GLOBAL__N__85a6cdb1_4_k_cu_3d0e49c1_156646ignoreE,@object
	.size		_ZN40_INTERNAL_85a6cdb1_4_k_cu_3d0e49c1_156644cuda3std3__442_GLOBAL__N__85a6cdb1_4_k_cu_3d0e49c1_156646ignoreE,(_ZN40_INTERNAL_85a6cdb1_4_k_cu_3d0e49c1_156644cute7productE - _ZN40_INTERNAL_85a6cdb1_4_k_cu_3d0e49c1_156644cuda3std3__442_GLOBAL__N__85a6cdb1_4_k_cu_3d0e49c1_156646ignoreE)
_ZN40_INTERNAL_85a6cdb1_4_k_cu_3d0e49c1_156644cuda3std3__442_GLOBAL__N__85a6cdb1_4_k_cu_3d0e49c1_156646ignoreE:
	.zero		1
	.type		_ZN40_INTERNAL_85a6cdb1_4_k_cu_3d0e49c1_156644cute7productE,@object
	.size		_ZN40_INTERNAL_85a6cdb1_4_k_cu_3d0e49c1_156644cute7productE,(_ZN40_INTERNAL_85a6cdb1_4_k_cu_3d0e49c1_156644cuda3std3__45__cpo3endE - _ZN40_INTERNAL_85a6cdb1_4_k_cu_3d0e49c1_156644cute7productE)
_ZN40_INTERNAL_85a6cdb1_4_k_cu_3d0e49c1_156644cute7productE:
	.zero		1
	.type		_ZN40_INTERNAL_85a6cdb1_4_k_cu_3d0e49c1_156644cuda3std3__45__cpo3endE,@object
	.size		_ZN40_INTERNAL_85a6cdb1_4_k_cu_3d0e49c1_156644cuda3std3__45__cpo3endE,(_ZN40_INTERNAL_85a6cdb1_4_k_cu_3d0e49c1_156644cuda3std3__419piecewise_constructE - _ZN40_INTERNAL_85a6cdb1_4_k_cu_3d0e49c1_156644cuda3std3__45__cpo3endE)
_ZN40_INTERNAL_85a6cdb1_4_k_cu_3d0e49c1_156644cuda3std3__45__cpo3endE:
	.zero		1
	.type		_ZN40_INTERNAL_85a6cdb1_4_k_cu_3d0e49c1_156644cuda3std3__419piecewise_constructE,@object
	.size		_ZN40_INTERNAL_85a6cdb1_4_k_cu_3d0e49c1_156644cuda3std3__419piecewise_constructE,(_ZN40_INTERNAL_85a6cdb1_4_k_cu_3d0e49c1_156644cuda3std3__45__cpo4cendE - _ZN40_INTERNAL_85a6cdb1_4_k_cu_3d0e49c1_156644cuda3std3__419piecewise_constructE)
_ZN40_INTERNAL_85a6cdb1_4_k_cu_3d0e49c1_156644cuda3std3__419piecewise_constructE:
	.zero		1
	.type		_ZN40_INTERNAL_85a6cdb1_4_k_cu_3d0e49c1_156644cuda3std3__45__cpo4cendE,@object
	.size		_ZN40_INTERNAL_85a6cdb1_4_k_cu_3d0e49c1_156644cuda3std3__45__cpo4cendE,(_ZN40_INTERNAL_85a6cdb1_4_k_cu_3d0e49c1_156644cuda3std6ranges3__45__cpo4swapE - _ZN40_INTERNAL_85a6cdb1_4_k_cu_3d0e49c1_156644cuda3std3__45__cpo4cendE)
_ZN40_INTERNAL_85a6cdb1_4_k_cu_3d0e49c1_156644cuda3std3__45__cpo4cendE:
	.zero		1
	.type		_ZN40_INTERNAL_85a6cdb1_4_k_cu_3d0e49c1_156644cuda3std6ranges3__45__cpo4swapE,@object
	.size		_ZN40_INTERNAL_85a6cdb1_4_k_cu_3d0e49c1_156644cuda3std6ranges3__45__cpo4swapE,(.L_10 - _ZN40_INTERNAL_85a6cdb1_4_k_cu_3d0e49c1_156644cuda3std6ranges3__45__cpo4swapE)
_ZN40_INTERNAL_85a6cdb1_4_k_cu_3d0e49c1_156644cuda3std6ranges3__45__cpo4swapE:
	.zero		1
.L_10:


//--------------------- .nv.constant0._ZN7cutlass13device_kernelINS_4gemm6kernel13GemmUniversalIN4cute5tupleIJiiiiEEENS1_10collective13CollectiveMmaINS1_35MainloopSm100TmaUmmaWarpSpecializedILi7ELi2ELi4ENS5_IJNS4_1CILi1EEESB_SB_EEEEENS5_IJNSA_ILi128EEESE_NSA_ILi64EEEEEENS_12float_e5m2_tENS5_IJlSB_lEEESH_SI_NS4_8TiledMMAINS4_8MMA_AtomIJNS4_10MMA_TraitsINS4_19SM100_MMA_F8F6F4_SSEJSH_SH_fSE_SE_NS4_17integral_constantINS4_4UMMA5MajorELSP_0EEESQ_NSN_INSO_7ScaleInELSR_0EEESS_EEEEEENS4_6LayoutISC_NS5_IJNSA_ILi0EEESW_SW_EEEEENS5_IJNS4_10UnderscoreESZ_SZ_EEEEENS4_13SM90_TMA_LOADENS4_14ComposedLayoutINS4_7SwizzleILi2ELi4ELi3EEENS4_18smem_ptr_flag_bitsILi8EEENSV_INS5_IJNSA_ILi8EEESF_EEENS5_IJSF_SB_EEEEEEEvNS4_8identityES12_S1C_vS1D_EENS_8epilogue10collective18CollectiveEpilogueINS1F_23Sm100TmaWarpSpecializedILi2ELi2ELi64ELb0ELb0EEEJSG_NS5_IJNSV_ISE_SB_EENSV_ISF_SB_EEEEESH_SI_SH_SI_NS1F_6fusion15FusionCallbacksIS1J_NS1N_17LinearCombinationISH_fSH_fLNS_15FloatRoundStyleE2EEESG_S1M_JEEENS4_5SM1004TMEM4LOAD26SM100_TMEM_LOAD_32dp32b64xES12_S1C_NS4_39AutoVectorizingCopyWithAssumedAlignmentILi128EEENS4_14SM90_TMA_STOREES1C_S1Y_S1Y_EEEvvEEEEvNT_6ParamsE --------------------------
	.section	.nv.constant0._ZN7cutlass13device_kernelINS_4gemm6kernel13GemmUniversalIN4cute5tupleIJiiiiEEENS1_10collective13CollectiveMmaINS1_35MainloopSm100TmaUmmaWarpSpecializedILi7ELi2ELi4ENS5_IJNS4_1CILi1EEESB_SB_EEEEENS5_IJNSA_ILi128EEESE_NSA_ILi64EEEEEENS_12float_e5m2_tENS5_IJlSB_lEEESH_SI_NS4_8TiledMMAINS4_8MMA_AtomIJNS4_10MMA_TraitsINS4_19SM100_MMA_F8F6F4_SSEJSH_SH_fSE_SE_NS4_17integral_constantINS4_4UMMA5MajorELSP_0EEESQ_NSN_INSO_7ScaleInELSR_0EEESS_EEEEEENS4_6LayoutISC_NS5_IJNSA_ILi0EEESW_SW_EEEEENS5_IJNS4_10UnderscoreESZ_SZ_EEEEENS4_13SM90_TMA_LOADENS4_14ComposedLayoutINS4_7SwizzleILi2ELi4ELi3EEENS4_18smem_ptr_flag_bitsILi8EEENSV_INS5_IJNSA_ILi8EEESF_EEENS5_IJSF_SB_EEEEEEEvNS4_8identityES12_S1C_vS1D_EENS_8epilogue10collective18CollectiveEpilogueINS1F_23Sm100TmaWarpSpecializedILi2ELi2ELi64ELb0ELb0EEEJSG_NS5_IJNSV_ISE_SB_EENSV_ISF_SB_EEEEESH_SI_SH_SI_NS1F_6fusion15FusionCallbacksIS1J_NS1N_17LinearCombinationISH_fSH_fLNS_15FloatRoundStyleE2EEESG_S1M_JEEENS4_5SM1004TMEM4LOAD26SM100_TMEM_LOAD_32dp32b64xES12_S1C_NS4_39AutoVectorizingCopyWithAssumedAlignmentILi128EEENS4_14SM90_TMA_STOREES1C_S1Y_S1Y_EEEvvEEEEvNT_6ParamsE,"a",@progbits
	.sectionflags	@""
	.align	4
.nv.constant0._ZN7cutlass13device_kernelINS_4gemm6kernel13GemmUniversalIN4cute5tupleIJiiiiEEENS1_10collective13CollectiveMmaINS1_35MainloopSm100TmaUmmaWarpSpecializedILi7ELi2ELi4ENS5_IJNS4_1CILi1EEESB_SB_EEEEENS5_IJNSA_ILi128EEESE_NSA_ILi64EEEEEENS_12float_e5m2_tENS5_IJlSB_lEEESH_SI_NS4_8TiledMMAINS4_8MMA_AtomIJNS4_10MMA_TraitsINS4_19SM100_MMA_F8F6F4_SSEJSH_SH_fSE_SE_NS4_17integral_constantINS4_4UMMA5MajorELSP_0EEESQ_NSN_INSO_7ScaleInELSR_0EEESS_EEEEEENS4_6LayoutISC_NS5_IJNSA_ILi0EEESW_SW_EEEEENS5_IJNS4_10UnderscoreESZ_SZ_EEEEENS4_13SM90_TMA_LOADENS4_14ComposedLayoutINS4_7SwizzleILi2ELi4ELi3EEENS4_18smem_ptr_flag_bitsILi8EEENSV_INS5_IJNSA_ILi8EEESF_EEENS5_IJSF_SB_EEEEEEEvNS4_8identityES12_S1C_vS1D_EENS_8epilogue10collective18CollectiveEpilogueINS1F_23Sm100TmaWarpSpecializedILi2ELi2ELi64ELb0ELb0EEEJSG_NS5_IJNSV_ISE_SB_EENSV_ISF_SB_EEEEESH_SI_SH_SI_NS1F_6fusion15FusionCallbacksIS1J_NS1N_17LinearCombinationISH_fSH_fLNS_15FloatRoundStyleE2EEESG_S1M_JEEENS4_5SM1004TMEM4LOAD26SM100_TMEM_LOAD_32dp32b64xES12_S1C_NS4_39AutoVectorizingCopyWithAssumedAlignmentILi128EEENS4_14SM90_TMA_STOREES1C_S1Y_S1Y_EEEvvEEEEvNT_6ParamsE:
	.zero		2944


//--------------------- SYMBOLS --------------------------

	.type		.nv.reservedSmem.offset0,@object
	.size		.nv.reservedSmem.offset0,0x4
	.type		.nv.reservedSmem.cap,@object
	.size		.nv.reservedSmem.cap,0x4
	.type		__assertfail,@function
